//
// Generated by NVIDIA NVVM Compiler
//
// Compiler Build ID: CL-36424714
// Cuda compilation tools, release 13.0, V13.0.88
// Based on NVVM 20.0.0
//

.version 9.0
.target sm_100
.address_size 64

	// .globl	_Z8myKernelPPiiiPc
// _ZZ8myKernelPPiiiPcE1C has been demoted
// _ZZ8myKernelPPiiiPcE10A_elements has been demoted
// _ZZ8myKernelPPiiiPcE10B_elements has been demoted
// _ZZ8myKernelPPiiiPcE2As has been demoted
// _ZZ8myKernelPPiiiPcE2Bs has been demoted

.visible .entry _Z8myKernelPPiiiPc(
	.param .u64 .ptr .align 1 _Z8myKernelPPiiiPc_param_0,
	.param .u32 _Z8myKernelPPiiiPc_param_1,
	.param .u32 _Z8myKernelPPiiiPc_param_2,
	.param .u64 .ptr .align 1 _Z8myKernelPPiiiPc_param_3
)
{
	.reg .pred 	%p<84>;
	.reg .b16 	%rs<68>;
	.reg .b32 	%r<612>;
	.reg .b64 	%rd<393>;
	// demoted variable
	.shared .align 4 .b8 _ZZ8myKernelPPiiiPcE1C[64];
	// demoted variable
	.shared .align 8 .b8 _ZZ8myKernelPPiiiPcE10A_elements[32];
	// demoted variable
	.shared .align 8 .b8 _ZZ8myKernelPPiiiPcE10B_elements[32];
	// demoted variable
	.shared .align 4 .b8 _ZZ8myKernelPPiiiPcE2As[64];
	// demoted variable
	.shared .align 4 .b8 _ZZ8myKernelPPiiiPcE2Bs[64];
	ld.param.u64 	%rd45, [_Z8myKernelPPiiiPc_param_0];
	ld.param.u32 	%r131, [_Z8myKernelPPiiiPc_param_1];
	ld.param.u32 	%r132, [_Z8myKernelPPiiiPc_param_2];
	ld.param.u64 	%rd44, [_Z8myKernelPPiiiPc_param_3];
	cvta.to.global.u64 	%rd1, %rd44;
	cvta.to.global.u64 	%rd2, %rd45;
	mov.u32 	%r1, %ctaid.x;
	add.s32 	%r2, %r132, %r1;
	mov.u32 	%r3, %tid.y;
	shl.b32 	%r133, %r3, 4;
	mov.u32 	%r134, _ZZ8myKernelPPiiiPcE1C;
	add.s32 	%r135, %r134, %r133;
	mov.u32 	%r4, %tid.x;
	shl.b32 	%r136, %r4, 2;
	add.s32 	%r5, %r135, %r136;
	mov.b32 	%r137, 0;
	st.shared.u32 	[%r5], %r137;
	add.s32 	%r6, %r131, -1;
	shr.s32 	%r138, %r6, 31;
	shr.u32 	%r139, %r138, 30;
	add.s32 	%r140, %r6, %r139;
	shr.s32 	%r141, %r140, 2;
	add.s32 	%r142, %r131, %r132;
	add.s32 	%r143, %r142, -2;
	shr.s32 	%r144, %r143, 31;
	shr.u32 	%r145, %r144, 30;
	add.s32 	%r146, %r143, %r145;
	shr.s32 	%r147, %r146, 2;
	min.s32 	%r148, %r141, %r147;
	setp.gt.s32 	%p1, %r2, %r148;
	@%p1 bra 	$L__BB0_82;
	add.s32 	%r563, %r1, 1;
	setp.ge.s32 	%p2, %r563, %r2;
	@%p2 bra 	$L__BB0_18;
	shl.b32 	%r149, %r1, 2;
	add.s32 	%r150, %r149, %r3;
	mul.wide.u32 	%rd46, %r150, 8;
	add.s64 	%rd3, %rd2, %rd46;
	shl.b32 	%r151, %r3, 3;
	mov.u32 	%r152, _ZZ8myKernelPPiiiPcE10A_elements;
	add.s32 	%r8, %r152, %r151;
	shl.b32 	%r153, %r2, 2;
	cvt.u64.u32 	%rd4, %r153;
	mov.u32 	%r154, _ZZ8myKernelPPiiiPcE10B_elements;
	add.s32 	%r9, %r154, %r151;
	or.b32  	%r155, %r3, %r4;
	and.b32  	%r10, %r155, 1020;
	cvt.u64.u32 	%rd5, %r4;
	mov.u32 	%r157, _ZZ8myKernelPPiiiPcE2As;
	add.s32 	%r11, %r157, %r133;
	add.s32 	%r12, %r11, %r136;
	mov.u32 	%r159, _ZZ8myKernelPPiiiPcE2Bs;
	add.s32 	%r14, %r159, %r136;
	add.s32 	%r13, %r14, %r133;
	and.b32  	%r160, %r132, 3;
	setp.eq.s32 	%p3, %r160, 1;
	@%p3 bra 	$L__BB0_7;
	add.s32 	%r162, %r132, -1;
	and.b32  	%r15, %r162, 3;
	mov.b32 	%r562, 0;
	shl.b64 	%rd51, %rd4, 2;
$L__BB0_4:
	.pragma "nounroll";
	setp.ne.s32 	%p4, %r10, 0;
	ld.global.u64 	%rd6, [%rd3];
	shl.b32 	%r163, %r563, 2;
	add.s32 	%r164, %r163, -1;
	cvt.u64.u32 	%rd7, %r164;
	mul.wide.u32 	%rd47, %r164, 4;
	add.s64 	%rd48, %rd6, %rd47;
	st.shared.u64 	[%r8], %rd48;
	add.s32 	%r165, %r163, %r3;
	mul.wide.u32 	%rd49, %r165, 8;
	add.s64 	%rd50, %rd2, %rd49;
	ld.global.u64 	%rd8, [%rd50];
	add.s64 	%rd52, %rd8, %rd51;
	st.shared.u64 	[%r9], %rd52;
	@%p4 bra 	$L__BB0_6;
	cvta.to.global.u64 	%rd53, %rd6;
	add.s64 	%rd54, %rd7, %rd5;
	shl.b64 	%rd55, %rd54, 2;
	add.s64 	%rd56, %rd53, %rd55;
	ld.global.u32 	%r166, [%rd56];
	st.shared.u32 	[%r12], %r166;
	cvta.to.global.u64 	%rd57, %rd8;
	add.s64 	%rd58, %rd4, %rd5;
	shl.b64 	%rd59, %rd58, 2;
	add.s64 	%rd60, %rd57, %rd59;
	ld.global.u32 	%r167, [%rd60];
	st.shared.u32 	[%r13], %r167;
	bar.sync 	0;
	ld.shared.u32 	%r168, [%r11];
	ld.shared.u32 	%r169, [%r14];
	add.s32 	%r170, %r169, %r168;
	ld.shared.u32 	%r171, [%r11+4];
	ld.shared.u32 	%r172, [%r14+16];
	add.s32 	%r173, %r172, %r171;
	max.s32 	%r174, %r170, %r173;
	ld.shared.u32 	%r175, [%r11+8];
	ld.shared.u32 	%r176, [%r14+32];
	add.s32 	%r177, %r176, %r175;
	max.s32 	%r178, %r174, %r177;
	ld.shared.u32 	%r179, [%r11+12];
	ld.shared.u32 	%r180, [%r14+48];
	add.s32 	%r181, %r180, %r179;
	max.s32 	%r182, %r178, %r181;
	bar.sync 	0;
	ld.shared.u32 	%r183, [%r5];
	max.s32 	%r184, %r182, %r183;
	max.s32 	%r185, %r184, 0;
	st.shared.u32 	[%r5], %r185;
	bar.sync 	0;
$L__BB0_6:
	add.s32 	%r563, %r563, 1;
	add.s32 	%r562, %r562, 1;
	setp.ne.s32 	%p5, %r562, %r15;
	@%p5 bra 	$L__BB0_4;
$L__BB0_7:
	add.s32 	%r186, %r132, -2;
	setp.lt.u32 	%p6, %r186, 3;
	@%p6 bra 	$L__BB0_18;
	shl.b64 	%rd65, %rd4, 2;
	add.s64 	%rd72, %rd4, %rd5;
	shl.b64 	%rd73, %rd72, 2;
$L__BB0_9:
	setp.ne.s32 	%p7, %r10, 0;
	ld.global.u64 	%rd389, [%rd3];
	shl.b32 	%r22, %r563, 2;
	add.s32 	%r187, %r22, -1;
	cvt.u64.u32 	%rd10, %r187;
	mul.wide.u32 	%rd61, %r187, 4;
	add.s64 	%rd62, %rd389, %rd61;
	st.shared.u64 	[%r8], %rd62;
	add.s32 	%r23, %r22, %r3;
	mul.wide.u32 	%rd63, %r23, 8;
	add.s64 	%rd64, %rd2, %rd63;
	ld.global.u64 	%rd11, [%rd64];
	add.s64 	%rd66, %rd11, %rd65;
	st.shared.u64 	[%r9], %rd66;
	@%p7 bra 	$L__BB0_11;
	cvta.to.global.u64 	%rd67, %rd389;
	add.s64 	%rd68, %rd10, %rd5;
	shl.b64 	%rd69, %rd68, 2;
	add.s64 	%rd70, %rd67, %rd69;
	ld.global.u32 	%r188, [%rd70];
	st.shared.u32 	[%r12], %r188;
	cvta.to.global.u64 	%rd71, %rd11;
	add.s64 	%rd74, %rd71, %rd73;
	ld.global.u32 	%r189, [%rd74];
	st.shared.u32 	[%r13], %r189;
	bar.sync 	0;
	ld.shared.u32 	%r190, [%r11];
	ld.shared.u32 	%r191, [%r14];
	add.s32 	%r192, %r191, %r190;
	ld.shared.u32 	%r193, [%r11+4];
	ld.shared.u32 	%r194, [%r14+16];
	add.s32 	%r195, %r194, %r193;
	max.s32 	%r196, %r192, %r195;
	ld.shared.u32 	%r197, [%r11+8];
	ld.shared.u32 	%r198, [%r14+32];
	add.s32 	%r199, %r198, %r197;
	max.s32 	%r200, %r196, %r199;
	ld.shared.u32 	%r201, [%r11+12];
	ld.shared.u32 	%r202, [%r14+48];
	add.s32 	%r203, %r202, %r201;
	max.s32 	%r204, %r200, %r203;
	bar.sync 	0;
	ld.shared.u32 	%r205, [%r5];
	max.s32 	%r206, %r204, %r205;
	max.s32 	%r207, %r206, 0;
	st.shared.u32 	[%r5], %r207;
	bar.sync 	0;
	ld.global.u64 	%rd389, [%rd3];
$L__BB0_11:
	cvt.u64.u32 	%rd14, %r22;
	mul.wide.u32 	%rd75, %r22, 4;
	add.s64 	%rd76, %rd389, %rd75;
	add.s64 	%rd77, %rd76, 12;
	st.shared.u64 	[%r8], %rd77;
	add.s32 	%r208, %r23, 4;
	mul.wide.u32 	%rd78, %r208, 8;
	add.s64 	%rd79, %rd2, %rd78;
	ld.global.u64 	%rd15, [%rd79];
	add.s64 	%rd81, %rd15, %rd65;
	st.shared.u64 	[%r9], %rd81;
	@%p7 bra 	$L__BB0_13;
	cvta.to.global.u64 	%rd82, %rd389;
	add.s64 	%rd83, %rd14, %rd5;
	shl.b64 	%rd84, %rd83, 2;
	add.s64 	%rd85, %rd82, %rd84;
	ld.global.u32 	%r209, [%rd85+12];
	st.shared.u32 	[%r12], %r209;
	cvta.to.global.u64 	%rd86, %rd15;
	add.s64 	%rd87, %rd4, %rd5;
	shl.b64 	%rd88, %rd87, 2;
	add.s64 	%rd89, %rd86, %rd88;
	ld.global.u32 	%r210, [%rd89];
	st.shared.u32 	[%r13], %r210;
	bar.sync 	0;
	ld.shared.u32 	%r211, [%r11];
	ld.shared.u32 	%r212, [%r14];
	add.s32 	%r213, %r212, %r211;
	ld.shared.u32 	%r214, [%r11+4];
	ld.shared.u32 	%r215, [%r14+16];
	add.s32 	%r216, %r215, %r214;
	max.s32 	%r217, %r213, %r216;
	ld.shared.u32 	%r218, [%r11+8];
	ld.shared.u32 	%r219, [%r14+32];
	add.s32 	%r220, %r219, %r218;
	max.s32 	%r221, %r217, %r220;
	ld.shared.u32 	%r222, [%r11+12];
	ld.shared.u32 	%r223, [%r14+48];
	add.s32 	%r224, %r223, %r222;
	max.s32 	%r225, %r221, %r224;
	bar.sync 	0;
	ld.shared.u32 	%r226, [%r5];
	max.s32 	%r227, %r225, %r226;
	max.s32 	%r228, %r227, 0;
	st.shared.u32 	[%r5], %r228;
	bar.sync 	0;
	ld.global.u64 	%rd389, [%rd3];
$L__BB0_13:
	add.s32 	%r229, %r22, 7;
	cvt.u64.u32 	%rd18, %r229;
	mul.wide.u32 	%rd90, %r229, 4;
	add.s64 	%rd91, %rd389, %rd90;
	st.shared.u64 	[%r8], %rd91;
	add.s32 	%r230, %r23, 8;
	mul.wide.u32 	%rd92, %r230, 8;
	add.s64 	%rd93, %rd2, %rd92;
	ld.global.u64 	%rd19, [%rd93];
	shl.b64 	%rd94, %rd4, 2;
	add.s64 	%rd95, %rd19, %rd94;
	st.shared.u64 	[%r9], %rd95;
	@%p7 bra 	$L__BB0_15;
	cvta.to.global.u64 	%rd96, %rd389;
	add.s64 	%rd97, %rd18, %rd5;
	shl.b64 	%rd98, %rd97, 2;
	add.s64 	%rd99, %rd96, %rd98;
	ld.global.u32 	%r231, [%rd99];
	st.shared.u32 	[%r12], %r231;
	cvta.to.global.u64 	%rd100, %rd19;
	add.s64 	%rd101, %rd4, %rd5;
	shl.b64 	%rd102, %rd101, 2;
	add.s64 	%rd103, %rd100, %rd102;
	ld.global.u32 	%r232, [%rd103];
	st.shared.u32 	[%r13], %r232;
	bar.sync 	0;
	ld.shared.u32 	%r233, [%r11];
	ld.shared.u32 	%r234, [%r14];
	add.s32 	%r235, %r234, %r233;
	ld.shared.u32 	%r236, [%r11+4];
	ld.shared.u32 	%r237, [%r14+16];
	add.s32 	%r238, %r237, %r236;
	max.s32 	%r239, %r235, %r238;
	ld.shared.u32 	%r240, [%r11+8];
	ld.shared.u32 	%r241, [%r14+32];
	add.s32 	%r242, %r241, %r240;
	max.s32 	%r243, %r239, %r242;
	ld.shared.u32 	%r244, [%r11+12];
	ld.shared.u32 	%r245, [%r14+48];
	add.s32 	%r246, %r245, %r244;
	max.s32 	%r247, %r243, %r246;
	bar.sync 	0;
	ld.shared.u32 	%r248, [%r5];
	max.s32 	%r249, %r247, %r248;
	max.s32 	%r250, %r249, 0;
	st.shared.u32 	[%r5], %r250;
	bar.sync 	0;
	ld.global.u64 	%rd389, [%rd3];
$L__BB0_15:
	add.s32 	%r251, %r22, 11;
	cvt.u64.u32 	%rd22, %r251;
	mul.wide.u32 	%rd104, %r251, 4;
	add.s64 	%rd105, %rd389, %rd104;
	st.shared.u64 	[%r8], %rd105;
	add.s32 	%r252, %r23, 12;
	mul.wide.u32 	%rd106, %r252, 8;
	add.s64 	%rd107, %rd2, %rd106;
	ld.global.u64 	%rd23, [%rd107];
	shl.b64 	%rd108, %rd4, 2;
	add.s64 	%rd109, %rd23, %rd108;
	st.shared.u64 	[%r9], %rd109;
	@%p7 bra 	$L__BB0_17;
	cvta.to.global.u64 	%rd110, %rd389;
	add.s64 	%rd111, %rd22, %rd5;
	shl.b64 	%rd112, %rd111, 2;
	add.s64 	%rd113, %rd110, %rd112;
	ld.global.u32 	%r253, [%rd113];
	st.shared.u32 	[%r12], %r253;
	cvta.to.global.u64 	%rd114, %rd23;
	add.s64 	%rd115, %rd4, %rd5;
	shl.b64 	%rd116, %rd115, 2;
	add.s64 	%rd117, %rd114, %rd116;
	ld.global.u32 	%r254, [%rd117];
	st.shared.u32 	[%r13], %r254;
	bar.sync 	0;
	ld.shared.u32 	%r255, [%r11];
	ld.shared.u32 	%r256, [%r14];
	add.s32 	%r257, %r256, %r255;
	ld.shared.u32 	%r258, [%r11+4];
	ld.shared.u32 	%r259, [%r14+16];
	add.s32 	%r260, %r259, %r258;
	max.s32 	%r261, %r257, %r260;
	ld.shared.u32 	%r262, [%r11+8];
	ld.shared.u32 	%r263, [%r14+32];
	add.s32 	%r264, %r263, %r262;
	max.s32 	%r265, %r261, %r264;
	ld.shared.u32 	%r266, [%r11+12];
	ld.shared.u32 	%r267, [%r14+48];
	add.s32 	%r268, %r267, %r266;
	max.s32 	%r269, %r265, %r268;
	bar.sync 	0;
	ld.shared.u32 	%r270, [%r5];
	max.s32 	%r271, %r269, %r270;
	max.s32 	%r272, %r271, 0;
	st.shared.u32 	[%r5], %r272;
	bar.sync 	0;
$L__BB0_17:
	add.s32 	%r563, %r563, 4;
	setp.ne.s32 	%p11, %r563, %r2;
	@%p11 bra 	$L__BB0_9;
$L__BB0_18:
	shl.b32 	%r273, %r132, 2;
	max.s32 	%r25, %r273, 6;
	add.s32 	%r566, %r25, -5;
	or.b32  	%r27, %r273, 3;
	add.s32 	%r274, %r273, %r131;
	shl.b32 	%r28, %r2, 2;
	not.b32 	%r275, %r28;
	add.s32 	%r276, %r274, %r275;
	min.s32 	%r29, %r27, %r276;
	setp.gt.s32 	%p12, %r566, %r29;
	@%p12 bra 	$L__BB0_82;
	setp.lt.s32 	%p13, %r132, 1;
	shl.b32 	%r30, %r1, 2;
	add.s32 	%r277, %r27, %r30;
	min.s32 	%r31, %r6, %r277;
	add.s32 	%r32, %r28, %r4;
	@%p13 bra 	$L__BB0_63;
	setp.ne.s32 	%p36, %r132, 1;
	@%p36 bra 	$L__BB0_42;
	add.s32 	%r33, %r25, -6;
	mov.b32 	%r565, 0;
	mov.b16 	%rs62, 0;
	mov.u16 	%rs63, %rs62;
$L__BB0_22:
	mov.u32 	%r35, %r566;
	add.s16 	%rs63, %rs63, 1;
	add.s32 	%r466, %r35, %r30;
	max.s32 	%r467, %r28, %r466;
	add.s32 	%r468, %r466, 3;
	min.s32 	%r469, %r31, %r468;
	add.s32 	%r36, %r467, %r4;
	setp.gt.s32 	%p61, %r36, %r469;
	@%p61 bra 	$L__BB0_41;
	setp.ne.s32 	%p62, %r3, 0;
	sub.s32 	%r470, %r36, %r35;
	cvt.s64.s32 	%rd24, %r470;
	mul.wide.s32 	%rd286, %r470, 8;
	add.s64 	%rd25, %rd2, %rd286;
	ld.global.u64 	%rd287, [%rd25];
	cvta.to.global.u64 	%rd26, %rd287;
	@%p62 bra 	$L__BB0_41;
	mul.wide.s32 	%rd288, %r36, 4;
	add.s64 	%rd27, %rd26, %rd288;
	ld.global.u32 	%r471, [%rd27];
	and.b32  	%r571, %r35, 2147483644;
	cvt.u64.u32 	%rd289, %r571;
	add.s64 	%rd290, %rd289, %rd24;
	shl.b64 	%rd291, %rd290, 2;
	add.s64 	%rd292, %rd26, %rd291;
	ld.global.u32 	%r472, [%rd292+-4];
	cvt.u64.u32 	%rd293, %r35;
	shl.b64 	%rd294, %rd293, 3;
	and.b64  	%rd295, %rd294, 17179869152;
	add.s64 	%rd296, %rd25, %rd295;
	ld.global.u64 	%rd297, [%rd296];
	cvta.to.global.u64 	%rd298, %rd297;
	add.s64 	%rd299, %rd298, %rd288;
	ld.global.u32 	%r473, [%rd299];
	add.s32 	%r474, %r473, %r472;
	max.s32 	%r475, %r474, %r471;
	shl.b64 	%rd300, %rd24, 2;
	add.s64 	%rd28, %rd26, %rd300;
	ld.global.u32 	%r476, [%rd28];
	ld.global.u64 	%rd301, [%rd25+8];
	cvta.to.global.u64 	%rd302, %rd301;
	add.s64 	%rd29, %rd302, %rd288;
	ld.global.u32 	%r477, [%rd29];
	add.s32 	%r478, %r477, %r476;
	max.s32 	%r479, %r478, %r475;
	ld.global.u32 	%r480, [%rd28+4];
	ld.global.u64 	%rd303, [%rd25+16];
	cvta.to.global.u64 	%rd304, %rd303;
	add.s64 	%rd305, %rd304, %rd288;
	ld.global.u32 	%r481, [%rd305];
	add.s32 	%r482, %r481, %r480;
	max.s32 	%r483, %r482, %r479;
	ld.global.u32 	%r484, [%rd28+8];
	ld.global.u64 	%rd306, [%rd25+24];
	cvta.to.global.u64 	%rd307, %rd306;
	add.s64 	%rd308, %rd307, %rd288;
	ld.global.u32 	%r485, [%rd308];
	add.s32 	%r486, %r485, %r484;
	max.s32 	%r579, %r486, %r483;
	setp.eq.s32 	%p63, %r571, %r35;
	@%p63 bra 	$L__BB0_36;
	add.s32 	%r488, %r33, %r565;
	and.b32  	%r489, %r35, -4;
	sub.s32 	%r490, %r488, %r489;
	setp.lt.u32 	%p64, %r490, 7;
	@%p64 bra 	$L__BB0_28;
	shr.u32 	%r492, %r35, 2;
	and.b32  	%r493, %r492, 536870911;
	mul.wide.u32 	%rd309, %r493, 16;
	add.s64 	%rd311, %rd309, %rd288;
	mul.wide.s32 	%rd312, %r35, 4;
	sub.s64 	%rd313, %rd311, %rd312;
	add.s64 	%rd314, %rd26, %rd313;
	add.s64 	%rd392, %rd314, 16;
	mul.wide.u32 	%rd315, %r493, 32;
	mul.wide.s32 	%rd316, %r36, 8;
	add.s64 	%rd317, %rd315, %rd316;
	mul.wide.s32 	%rd318, %r35, 8;
	sub.s64 	%rd319, %rd317, %rd318;
	add.s64 	%rd320, %rd2, %rd319;
	add.s64 	%rd391, %rd320, 32;
	mov.b32 	%r569, 0;
$L__BB0_27:
	.pragma "nounroll";
	ld.global.u32 	%r494, [%rd392+-16];
	ld.global.u64 	%rd321, [%rd391+-24];
	cvta.to.global.u64 	%rd322, %rd321;
	add.s64 	%rd324, %rd322, %rd288;
	ld.global.u32 	%r495, [%rd324];
	add.s32 	%r496, %r495, %r494;
	max.s32 	%r497, %r496, %r579;
	ld.global.u32 	%r498, [%rd392+-12];
	ld.global.u64 	%rd325, [%rd391+-16];
	cvta.to.global.u64 	%rd326, %rd325;
	add.s64 	%rd327, %rd326, %rd288;
	ld.global.u32 	%r499, [%rd327];
	add.s32 	%r500, %r499, %r498;
	max.s32 	%r501, %r500, %r497;
	ld.global.u32 	%r502, [%rd392+-8];
	ld.global.u64 	%rd328, [%rd391+-8];
	cvta.to.global.u64 	%rd329, %rd328;
	add.s64 	%rd330, %rd329, %rd288;
	ld.global.u32 	%r503, [%rd330];
	add.s32 	%r504, %r503, %r502;
	max.s32 	%r505, %r504, %r501;
	ld.global.u32 	%r506, [%rd392+-4];
	ld.global.u64 	%rd331, [%rd391];
	cvta.to.global.u64 	%rd332, %rd331;
	add.s64 	%rd333, %rd332, %rd288;
	ld.global.u32 	%r507, [%rd333];
	add.s32 	%r508, %r507, %r506;
	max.s32 	%r509, %r508, %r505;
	ld.global.u32 	%r510, [%rd392];
	ld.global.u64 	%rd334, [%rd391+8];
	cvta.to.global.u64 	%rd335, %rd334;
	add.s64 	%rd336, %rd335, %rd288;
	ld.global.u32 	%r511, [%rd336];
	add.s32 	%r512, %r511, %r510;
	max.s32 	%r513, %r512, %r509;
	ld.global.u32 	%r514, [%rd392+4];
	ld.global.u64 	%rd337, [%rd391+16];
	cvta.to.global.u64 	%rd338, %rd337;
	add.s64 	%rd339, %rd338, %rd288;
	ld.global.u32 	%r515, [%rd339];
	add.s32 	%r516, %r515, %r514;
	max.s32 	%r517, %r516, %r513;
	ld.global.u32 	%r518, [%rd392+8];
	ld.global.u64 	%rd340, [%rd391+24];
	cvta.to.global.u64 	%rd341, %rd340;
	add.s64 	%rd342, %rd341, %rd288;
	ld.global.u32 	%r519, [%rd342];
	add.s32 	%r520, %r519, %r518;
	max.s32 	%r521, %r520, %r517;
	ld.global.u32 	%r522, [%rd392+12];
	ld.global.u64 	%rd343, [%rd391+32];
	cvta.to.global.u64 	%rd344, %rd343;
	add.s64 	%rd345, %rd344, %rd288;
	ld.global.u32 	%r523, [%rd345];
	add.s32 	%r524, %r523, %r522;
	max.s32 	%r579, %r524, %r521;
	add.s32 	%r571, %r571, 8;
	add.s32 	%r569, %r569, 8;
	add.s64 	%rd392, %rd392, 32;
	add.s64 	%rd391, %rd391, 64;
	setp.ne.s32 	%p65, %r569, 0;
	@%p65 bra 	$L__BB0_27;
$L__BB0_28:
	and.b32  	%r525, %r35, 3;
	setp.eq.s32 	%p66, %r525, 0;
	@%p66 bra 	$L__BB0_36;
	cvt.u16.u32 	%rs52, %r35;
	and.b16  	%rs53, %rs52, 4;
	sub.s16 	%rs54, %rs63, %rs53;
	cvt.u32.u16 	%r527, %rs54;
	and.b32  	%r48, %r527, 7;
	add.s32 	%r528, %r48, -1;
	setp.lt.u32 	%p67, %r528, 3;
	@%p67 bra 	$L__BB0_31;
	mul.wide.s32 	%rd346, %r571, 4;
	add.s64 	%rd347, %rd28, %rd346;
	ld.global.u32 	%r529, [%rd347];
	mul.wide.s32 	%rd348, %r571, 8;
	add.s64 	%rd349, %rd25, %rd348;
	ld.global.u64 	%rd350, [%rd349+8];
	cvta.to.global.u64 	%rd351, %rd350;
	add.s64 	%rd353, %rd351, %rd288;
	ld.global.u32 	%r530, [%rd353];
	add.s32 	%r531, %r530, %r529;
	max.s32 	%r532, %r531, %r579;
	ld.global.u32 	%r533, [%rd347+4];
	ld.global.u64 	%rd354, [%rd349+16];
	cvta.to.global.u64 	%rd355, %rd354;
	add.s64 	%rd356, %rd355, %rd288;
	ld.global.u32 	%r534, [%rd356];
	add.s32 	%r535, %r534, %r533;
	max.s32 	%r536, %r535, %r532;
	ld.global.u32 	%r537, [%rd347+8];
	ld.global.u64 	%rd357, [%rd349+24];
	cvta.to.global.u64 	%rd358, %rd357;
	add.s64 	%rd359, %rd358, %rd288;
	ld.global.u32 	%r538, [%rd359];
	add.s32 	%r539, %r538, %r537;
	max.s32 	%r540, %r539, %r536;
	ld.global.u32 	%r541, [%rd347+12];
	ld.global.u64 	%rd360, [%rd349+32];
	cvta.to.global.u64 	%rd361, %rd360;
	add.s64 	%rd362, %rd361, %rd288;
	ld.global.u32 	%r542, [%rd362];
	add.s32 	%r543, %r542, %r541;
	max.s32 	%r579, %r543, %r540;
	add.s32 	%r571, %r571, 4;
$L__BB0_31:
	and.b32  	%r544, %r48, 3;
	setp.eq.s32 	%p68, %r544, 0;
	@%p68 bra 	$L__BB0_36;
	and.b16  	%rs55, %rs62, 3;
	setp.eq.s16 	%p69, %rs55, 0;
	@%p69 bra 	$L__BB0_34;
	mul.wide.s32 	%rd363, %r571, 4;
	add.s64 	%rd364, %rd28, %rd363;
	ld.global.u32 	%r546, [%rd364];
	mul.wide.s32 	%rd365, %r571, 8;
	add.s64 	%rd366, %rd25, %rd365;
	ld.global.u64 	%rd367, [%rd366+8];
	cvta.to.global.u64 	%rd368, %rd367;
	add.s64 	%rd370, %rd368, %rd288;
	ld.global.u32 	%r547, [%rd370];
	add.s32 	%r548, %r547, %r546;
	max.s32 	%r549, %r548, %r579;
	ld.global.u32 	%r550, [%rd364+4];
	ld.global.u64 	%rd371, [%rd366+16];
	cvta.to.global.u64 	%rd372, %rd371;
	add.s64 	%rd373, %rd372, %rd288;
	ld.global.u32 	%r551, [%rd373];
	add.s32 	%r552, %r551, %r550;
	max.s32 	%r579, %r552, %r549;
	add.s32 	%r571, %r571, 2;
$L__BB0_34:
	and.b16  	%rs56, %rs62, 1;
	setp.eq.b16 	%p70, %rs56, 1;
	@%p70 bra 	$L__BB0_36;
	mul.wide.s32 	%rd374, %r571, 4;
	add.s64 	%rd375, %rd28, %rd374;
	ld.global.u32 	%r553, [%rd375];
	mul.wide.s32 	%rd376, %r571, 8;
	add.s64 	%rd377, %rd25, %rd376;
	ld.global.u64 	%rd378, [%rd377+8];
	cvta.to.global.u64 	%rd379, %rd378;
	add.s64 	%rd381, %rd379, %rd288;
	ld.global.u32 	%r554, [%rd381];
	add.s32 	%r555, %r554, %r553;
	max.s32 	%r579, %r555, %r579;
$L__BB0_36:
	ld.param.u64 	%rd387, [_Z8myKernelPPiiiPc_param_3];
	ld.global.u32 	%r61, [%rd29+-4];
	cvta.to.global.u64 	%rd382, %rd387;
	add.s64 	%rd383, %rd382, %rd24;
	ld.global.u8 	%rs4, [%rd383];
	cvt.s64.s32 	%rd384, %r35;
	add.s64 	%rd385, %rd383, %rd384;
	ld.global.u8 	%rs57, [%rd385];
	setp.eq.s16 	%p71, %rs4, 65;
	setp.eq.s16 	%p72, %rs57, 85;
	and.pred  	%p73, %p71, %p72;
	mov.b32 	%r580, 1;
	@%p73 bra 	$L__BB0_40;
	setp.eq.s16 	%p74, %rs4, 85;
	setp.eq.s16 	%p75, %rs57, 65;
	and.pred  	%p76, %p74, %p75;
	@%p76 bra 	$L__BB0_40;
	setp.eq.s16 	%p77, %rs4, 67;
	setp.eq.s16 	%p78, %rs57, 71;
	and.pred  	%p79, %p77, %p78;
	@%p79 bra 	$L__BB0_40;
	setp.eq.s16 	%p80, %rs4, 71;
	setp.eq.s16 	%p81, %rs57, 67;
	and.pred  	%p82, %p80, %p81;
	selp.u32 	%r580, 1, 0, %p82;
$L__BB0_40:
	add.s32 	%r559, %r580, %r61;
	max.s32 	%r560, %r579, %r559;
	st.global.u32 	[%rd27], %r560;
$L__BB0_41:
	add.s32 	%r566, %r35, 1;
	setp.eq.s32 	%p83, %r35, %r29;
	add.s32 	%r565, %r565, 1;
	add.s16 	%rs62, %rs62, 1;
	@%p83 bra 	$L__BB0_82;
	bra.uni 	$L__BB0_22;
$L__BB0_42:
	add.s32 	%r66, %r25, -6;
	cvt.u16.u32 	%rs38, %r25;
	add.s16 	%rs8, %rs38, 3;
	mov.b32 	%r581, 0;
	mov.b16 	%rs64, 0;
	mov.u16 	%rs65, %rs64;
$L__BB0_43:
	mov.u32 	%r68, %r566;
	and.b32  	%r587, %r68, -4;
	add.s32 	%r355, %r68, %r30;
	max.s32 	%r70, %r28, %r355;
	add.s32 	%r356, %r355, 3;
	min.s32 	%r357, %r31, %r356;
	add.s32 	%r71, %r70, %r4;
	setp.gt.s32 	%p37, %r71, %r357;
	@%p37 bra 	$L__BB0_62;
	setp.ne.s32 	%p38, %r3, 0;
	@%p38 bra 	$L__BB0_62;
	sub.s32 	%r358, %r71, %r68;
	cvt.s64.s32 	%rd193, %r358;
	mul.wide.s32 	%rd194, %r358, 8;
	add.s64 	%rd36, %rd2, %rd194;
	ld.global.u64 	%rd195, [%rd36];
	cvta.to.global.u64 	%rd196, %rd195;
	mul.wide.s32 	%rd197, %r71, 4;
	add.s64 	%rd37, %rd196, %rd197;
	ld.global.u32 	%r359, [%rd37];
	shr.s32 	%r360, %r71, 31;
	shr.u32 	%r361, %r360, 30;
	add.s32 	%r362, %r71, %r361;
	and.b32  	%r363, %r362, 1073741820;
	sub.s32 	%r364, %r71, %r363;
	shr.s32 	%r365, %r358, 31;
	shr.u32 	%r366, %r365, 30;
	add.s32 	%r367, %r358, %r366;
	and.b32  	%r368, %r367, 268435452;
	sub.s32 	%r369, %r358, %r368;
	shl.b32 	%r370, %r369, 4;
	mov.u32 	%r371, _ZZ8myKernelPPiiiPcE1C;
	add.s32 	%r372, %r371, %r370;
	shl.b32 	%r373, %r364, 2;
	add.s32 	%r374, %r372, %r373;
	ld.shared.u32 	%r375, [%r374];
	max.s32 	%r376, %r359, %r375;
	cvt.s64.s32 	%rd198, %r587;
	add.s64 	%rd199, %rd198, %rd193;
	shl.b64 	%rd200, %rd199, 2;
	add.s64 	%rd201, %rd196, %rd200;
	ld.global.u32 	%r377, [%rd201+-4];
	mul.wide.s32 	%rd202, %r587, 8;
	add.s64 	%rd203, %rd36, %rd202;
	ld.global.u64 	%rd204, [%rd203];
	cvta.to.global.u64 	%rd205, %rd204;
	add.s64 	%rd206, %rd205, %rd197;
	ld.global.u32 	%r378, [%rd206];
	add.s32 	%r379, %r378, %r377;
	max.s32 	%r380, %r379, %r376;
	mul.wide.s32 	%rd207, %r358, 4;
	add.s64 	%rd38, %rd196, %rd207;
	ld.global.u32 	%r381, [%rd38];
	ld.global.u64 	%rd208, [%rd36+8];
	cvta.to.global.u64 	%rd209, %rd208;
	add.s64 	%rd39, %rd209, %rd197;
	ld.global.u32 	%r382, [%rd39];
	add.s32 	%r383, %r382, %r381;
	max.s32 	%r384, %r383, %r380;
	ld.global.u32 	%r385, [%rd38+4];
	ld.global.u64 	%rd210, [%rd36+16];
	cvta.to.global.u64 	%rd211, %rd210;
	add.s64 	%rd212, %rd211, %rd197;
	ld.global.u32 	%r386, [%rd212];
	add.s32 	%r387, %r386, %r385;
	max.s32 	%r388, %r387, %r384;
	ld.global.u32 	%r389, [%rd38+8];
	ld.global.u64 	%rd213, [%rd36+24];
	cvta.to.global.u64 	%rd214, %rd213;
	add.s64 	%rd215, %rd214, %rd197;
	ld.global.u32 	%r390, [%rd215];
	add.s32 	%r391, %r390, %r389;
	max.s32 	%r595, %r391, %r388;
	setp.eq.s32 	%p39, %r587, %r68;
	@%p39 bra 	$L__BB0_57;
	add.s32 	%r393, %r66, %r581;
	sub.s32 	%r394, %r393, %r587;
	setp.lt.u32 	%p40, %r394, 7;
	@%p40 bra 	$L__BB0_49;
	mov.b32 	%r585, 0;
$L__BB0_48:
	.pragma "nounroll";
	mul.wide.s32 	%rd216, %r587, 4;
	add.s64 	%rd217, %rd38, %rd216;
	ld.global.u32 	%r396, [%rd217];
	mul.wide.s32 	%rd218, %r587, 8;
	add.s64 	%rd219, %rd36, %rd218;
	ld.global.u64 	%rd220, [%rd219+8];
	cvta.to.global.u64 	%rd221, %rd220;
	add.s64 	%rd223, %rd221, %rd197;
	ld.global.u32 	%r397, [%rd223];
	add.s32 	%r398, %r397, %r396;
	max.s32 	%r399, %r398, %r595;
	ld.global.u32 	%r400, [%rd217+4];
	ld.global.u64 	%rd224, [%rd219+16];
	cvta.to.global.u64 	%rd225, %rd224;
	add.s64 	%rd226, %rd225, %rd197;
	ld.global.u32 	%r401, [%rd226];
	add.s32 	%r402, %r401, %r400;
	max.s32 	%r403, %r402, %r399;
	ld.global.u32 	%r404, [%rd217+8];
	ld.global.u64 	%rd227, [%rd219+24];
	cvta.to.global.u64 	%rd228, %rd227;
	add.s64 	%rd229, %rd228, %rd197;
	ld.global.u32 	%r405, [%rd229];
	add.s32 	%r406, %r405, %r404;
	max.s32 	%r407, %r406, %r403;
	ld.global.u32 	%r408, [%rd217+12];
	ld.global.u64 	%rd230, [%rd219+32];
	cvta.to.global.u64 	%rd231, %rd230;
	add.s64 	%rd232, %rd231, %rd197;
	ld.global.u32 	%r409, [%rd232];
	add.s32 	%r410, %r409, %r408;
	max.s32 	%r411, %r410, %r407;
	ld.global.u32 	%r412, [%rd217+16];
	ld.global.u64 	%rd233, [%rd219+40];
	cvta.to.global.u64 	%rd234, %rd233;
	add.s64 	%rd235, %rd234, %rd197;
	ld.global.u32 	%r413, [%rd235];
	add.s32 	%r414, %r413, %r412;
	max.s32 	%r415, %r414, %r411;
	ld.global.u32 	%r416, [%rd217+20];
	ld.global.u64 	%rd236, [%rd219+48];
	cvta.to.global.u64 	%rd237, %rd236;
	add.s64 	%rd238, %rd237, %rd197;
	ld.global.u32 	%r417, [%rd238];
	add.s32 	%r418, %r417, %r416;
	max.s32 	%r419, %r418, %r415;
	ld.global.u32 	%r420, [%rd217+24];
	ld.global.u64 	%rd239, [%rd219+56];
	cvta.to.global.u64 	%rd240, %rd239;
	add.s64 	%rd241, %rd240, %rd197;
	ld.global.u32 	%r421, [%rd241];
	add.s32 	%r422, %r421, %r420;
	max.s32 	%r423, %r422, %r419;
	ld.global.u32 	%r424, [%rd217+28];
	ld.global.u64 	%rd242, [%rd219+64];
	cvta.to.global.u64 	%rd243, %rd242;
	add.s64 	%rd244, %rd243, %rd197;
	ld.global.u32 	%r425, [%rd244];
	add.s32 	%r426, %r425, %r424;
	max.s32 	%r595, %r426, %r423;
	add.s32 	%r587, %r587, 8;
	add.s32 	%r585, %r585, 8;
	setp.ne.s32 	%p41, %r585, 0;
	@%p41 bra 	$L__BB0_48;
$L__BB0_49:
	and.b32  	%r427, %r68, 3;
	setp.eq.s32 	%p42, %r427, 0;
	@%p42 bra 	$L__BB0_57;
	cvt.u16.u32 	%rs39, %r68;
	and.b16  	%rs40, %rs39, 4;
	add.s16 	%rs41, %rs8, %rs65;
	sub.s16 	%rs42, %rs41, %rs40;
	cvt.u32.u16 	%r429, %rs42;
	and.b32  	%r82, %r429, 7;
	add.s32 	%r430, %r82, -1;
	setp.lt.u32 	%p43, %r430, 3;
	@%p43 bra 	$L__BB0_52;
	mul.wide.s32 	%rd245, %r587, 4;
	add.s64 	%rd246, %rd38, %rd245;
	ld.global.u32 	%r431, [%rd246];
	mul.wide.s32 	%rd247, %r587, 8;
	add.s64 	%rd248, %rd36, %rd247;
	ld.global.u64 	%rd249, [%rd248+8];
	cvta.to.global.u64 	%rd250, %rd249;
	add.s64 	%rd252, %rd250, %rd197;
	ld.global.u32 	%r432, [%rd252];
	add.s32 	%r433, %r432, %r431;
	max.s32 	%r434, %r433, %r595;
	ld.global.u32 	%r435, [%rd246+4];
	ld.global.u64 	%rd253, [%rd248+16];
	cvta.to.global.u64 	%rd254, %rd253;
	add.s64 	%rd255, %rd254, %rd197;
	ld.global.u32 	%r436, [%rd255];
	add.s32 	%r437, %r436, %r435;
	max.s32 	%r438, %r437, %r434;
	ld.global.u32 	%r439, [%rd246+8];
	ld.global.u64 	%rd256, [%rd248+24];
	cvta.to.global.u64 	%rd257, %rd256;
	add.s64 	%rd258, %rd257, %rd197;
	ld.global.u32 	%r440, [%rd258];
	add.s32 	%r441, %r440, %r439;
	max.s32 	%r442, %r441, %r438;
	ld.global.u32 	%r443, [%rd246+12];
	ld.global.u64 	%rd259, [%rd248+32];
	cvta.to.global.u64 	%rd260, %rd259;
	add.s64 	%rd261, %rd260, %rd197;
	ld.global.u32 	%r444, [%rd261];
	add.s32 	%r445, %r444, %r443;
	max.s32 	%r595, %r445, %r442;
	add.s32 	%r587, %r587, 4;
$L__BB0_52:
	and.b32  	%r446, %r82, 3;
	setp.eq.s32 	%p44, %r446, 0;
	@%p44 bra 	$L__BB0_57;
	add.s16 	%rs11, %rs8, %rs64;
	and.b16  	%rs43, %rs11, 3;
	setp.eq.s16 	%p45, %rs43, 1;
	@%p45 bra 	$L__BB0_55;
	mul.wide.s32 	%rd262, %r587, 4;
	add.s64 	%rd263, %rd38, %rd262;
	ld.global.u32 	%r448, [%rd263];
	mul.wide.s32 	%rd264, %r587, 8;
	add.s64 	%rd265, %rd36, %rd264;
	ld.global.u64 	%rd266, [%rd265+8];
	cvta.to.global.u64 	%rd267, %rd266;
	add.s64 	%rd269, %rd267, %rd197;
	ld.global.u32 	%r449, [%rd269];
	add.s32 	%r450, %r449, %r448;
	max.s32 	%r451, %r450, %r595;
	ld.global.u32 	%r452, [%rd263+4];
	ld.global.u64 	%rd270, [%rd265+16];
	cvta.to.global.u64 	%rd271, %rd270;
	add.s64 	%rd272, %rd271, %rd197;
	ld.global.u32 	%r453, [%rd272];
	add.s32 	%r454, %r453, %r452;
	max.s32 	%r595, %r454, %r451;
	add.s32 	%r587, %r587, 2;
$L__BB0_55:
	and.b16  	%rs44, %rs11, 1;
	setp.eq.b16 	%p46, %rs44, 1;
	not.pred 	%p47, %p46;
	@%p47 bra 	$L__BB0_57;
	mul.wide.s32 	%rd273, %r587, 4;
	add.s64 	%rd274, %rd38, %rd273;
	ld.global.u32 	%r455, [%rd274];
	mul.wide.s32 	%rd275, %r587, 8;
	add.s64 	%rd276, %rd36, %rd275;
	ld.global.u64 	%rd277, [%rd276+8];
	cvta.to.global.u64 	%rd278, %rd277;
	add.s64 	%rd280, %rd278, %rd197;
	ld.global.u32 	%r456, [%rd280];
	add.s32 	%r457, %r456, %r455;
	max.s32 	%r595, %r457, %r595;
$L__BB0_57:
	ld.param.u64 	%rd386, [_Z8myKernelPPiiiPc_param_3];
	ld.global.u32 	%r95, [%rd39+-4];
	cvt.s64.s32 	%rd281, %r358;
	cvta.to.global.u64 	%rd282, %rd386;
	add.s64 	%rd283, %rd282, %rd281;
	ld.global.u8 	%rs12, [%rd283];
	cvt.s64.s32 	%rd284, %r68;
	add.s64 	%rd285, %rd283, %rd284;
	ld.global.u8 	%rs45, [%rd285];
	setp.eq.s16 	%p48, %rs12, 65;
	setp.eq.s16 	%p49, %rs45, 85;
	and.pred  	%p50, %p48, %p49;
	mov.b32 	%r596, 1;
	@%p50 bra 	$L__BB0_61;
	setp.eq.s16 	%p51, %rs12, 85;
	setp.eq.s16 	%p52, %rs45, 65;
	and.pred  	%p53, %p51, %p52;
	@%p53 bra 	$L__BB0_61;
	setp.eq.s16 	%p54, %rs12, 67;
	setp.eq.s16 	%p55, %rs45, 71;
	and.pred  	%p56, %p54, %p55;
	@%p56 bra 	$L__BB0_61;
	setp.eq.s16 	%p57, %rs12, 71;
	setp.eq.s16 	%p58, %rs45, 67;
	and.pred  	%p59, %p57, %p58;
	selp.u32 	%r596, 1, 0, %p59;
$L__BB0_61:
	add.s32 	%r463, %r596, %r95;
	max.s32 	%r464, %r595, %r463;
	st.global.u32 	[%rd37], %r464;
$L__BB0_62:
	add.s32 	%r566, %r68, 1;
	setp.eq.s32 	%p60, %r68, %r29;
	add.s32 	%r581, %r581, 1;
	add.s16 	%rs65, %rs65, 1;
	add.s16 	%rs64, %rs64, 1;
	@%p60 bra 	$L__BB0_82;
	bra.uni 	$L__BB0_43;
$L__BB0_63:
	cvt.s64.s32 	%rd118, %r32;
	mul.wide.s32 	%rd119, %r32, 8;
	add.s64 	%rd40, %rd2, %rd119;
	add.s64 	%rd41, %rd1, %rd118;
	add.s32 	%r100, %r25, -6;
	cvt.u16.u32 	%rs27, %r25;
	add.s16 	%rs17, %rs27, 3;
	mov.b32 	%r597, 0;
	mov.b16 	%rs66, 0;
	mov.u16 	%rs67, %rs66;
$L__BB0_64:
	add.s32 	%r103, %r32, %r566;
	setp.gt.s32 	%p14, %r103, %r31;
	@%p14 bra 	$L__BB0_81;
	ld.global.u64 	%rd120, [%rd40];
	cvta.to.global.u64 	%rd42, %rd120;
	mul.wide.s32 	%rd121, %r103, 4;
	add.s64 	%rd43, %rd42, %rd121;
	ld.global.u32 	%r610, [%rd43];
	add.s32 	%r281, %r100, %r597;
	setp.lt.u32 	%p15, %r281, 7;
	mov.b32 	%r605, 0;
	@%p15 bra 	$L__BB0_68;
	and.b32  	%r605, %r566, -8;
	mov.b32 	%r599, 0;
$L__BB0_67:
	.pragma "nounroll";
	add.s32 	%r283, %r599, %r32;
	mul.wide.s32 	%rd122, %r283, 4;
	add.s64 	%rd123, %rd42, %rd122;
	ld.global.u32 	%r284, [%rd123];
	mul.wide.u32 	%rd124, %r599, 8;
	add.s64 	%rd125, %rd40, %rd124;
	ld.global.u64 	%rd126, [%rd125+8];
	cvta.to.global.u64 	%rd127, %rd126;
	add.s64 	%rd129, %rd127, %rd121;
	ld.global.u32 	%r285, [%rd129];
	add.s32 	%r286, %r285, %r284;
	max.s32 	%r287, %r286, %r610;
	ld.global.u32 	%r288, [%rd123+4];
	ld.global.u64 	%rd130, [%rd125+16];
	cvta.to.global.u64 	%rd131, %rd130;
	add.s64 	%rd132, %rd131, %rd121;
	ld.global.u32 	%r289, [%rd132];
	add.s32 	%r290, %r289, %r288;
	max.s32 	%r291, %r290, %r287;
	ld.global.u32 	%r292, [%rd123+8];
	ld.global.u64 	%rd133, [%rd125+24];
	cvta.to.global.u64 	%rd134, %rd133;
	add.s64 	%rd135, %rd134, %rd121;
	ld.global.u32 	%r293, [%rd135];
	add.s32 	%r294, %r293, %r292;
	max.s32 	%r295, %r294, %r291;
	ld.global.u32 	%r296, [%rd123+12];
	ld.global.u64 	%rd136, [%rd125+32];
	cvta.to.global.u64 	%rd137, %rd136;
	add.s64 	%rd138, %rd137, %rd121;
	ld.global.u32 	%r297, [%rd138];
	add.s32 	%r298, %r297, %r296;
	max.s32 	%r299, %r298, %r295;
	ld.global.u32 	%r300, [%rd123+16];
	ld.global.u64 	%rd139, [%rd125+40];
	cvta.to.global.u64 	%rd140, %rd139;
	add.s64 	%rd141, %rd140, %rd121;
	ld.global.u32 	%r301, [%rd141];
	add.s32 	%r302, %r301, %r300;
	max.s32 	%r303, %r302, %r299;
	ld.global.u32 	%r304, [%rd123+20];
	ld.global.u64 	%rd142, [%rd125+48];
	cvta.to.global.u64 	%rd143, %rd142;
	add.s64 	%rd144, %rd143, %rd121;
	ld.global.u32 	%r305, [%rd144];
	add.s32 	%r306, %r305, %r304;
	max.s32 	%r307, %r306, %r303;
	ld.global.u32 	%r308, [%rd123+24];
	ld.global.u64 	%rd145, [%rd125+56];
	cvta.to.global.u64 	%rd146, %rd145;
	add.s64 	%rd147, %rd146, %rd121;
	ld.global.u32 	%r309, [%rd147];
	add.s32 	%r310, %r309, %r308;
	max.s32 	%r311, %r310, %r307;
	ld.global.u32 	%r312, [%rd123+28];
	ld.global.u64 	%rd148, [%rd125+64];
	cvta.to.global.u64 	%rd149, %rd148;
	add.s64 	%rd150, %rd149, %rd121;
	ld.global.u32 	%r313, [%rd150];
	add.s32 	%r314, %r313, %r312;
	max.s32 	%r610, %r314, %r311;
	add.s32 	%r599, %r599, 8;
	setp.ne.s32 	%p16, %r599, %r605;
	@%p16 bra 	$L__BB0_67;
$L__BB0_68:
	and.b32  	%r315, %r566, 7;
	setp.eq.s32 	%p17, %r315, 0;
	@%p17 bra 	$L__BB0_76;
	add.s16 	%rs28, %rs17, %rs67;
	cvt.u32.u16 	%r317, %rs28;
	and.b32  	%r113, %r317, 7;
	add.s32 	%r318, %r113, -1;
	setp.lt.u32 	%p18, %r318, 3;
	@%p18 bra 	$L__BB0_71;
	add.s32 	%r319, %r605, %r32;
	mul.wide.s32 	%rd151, %r319, 4;
	add.s64 	%rd152, %rd42, %rd151;
	ld.global.u32 	%r320, [%rd152];
	mul.wide.s32 	%rd153, %r605, 8;
	add.s64 	%rd154, %rd40, %rd153;
	ld.global.u64 	%rd155, [%rd154+8];
	cvta.to.global.u64 	%rd156, %rd155;
	add.s64 	%rd158, %rd156, %rd121;
	ld.global.u32 	%r321, [%rd158];
	add.s32 	%r322, %r321, %r320;
	max.s32 	%r323, %r322, %r610;
	ld.global.u32 	%r324, [%rd152+4];
	ld.global.u64 	%rd159, [%rd154+16];
	cvta.to.global.u64 	%rd160, %rd159;
	add.s64 	%rd161, %rd160, %rd121;
	ld.global.u32 	%r325, [%rd161];
	add.s32 	%r326, %r325, %r324;
	max.s32 	%r327, %r326, %r323;
	ld.global.u32 	%r328, [%rd152+8];
	ld.global.u64 	%rd162, [%rd154+24];
	cvta.to.global.u64 	%rd163, %rd162;
	add.s64 	%rd164, %rd163, %rd121;
	ld.global.u32 	%r329, [%rd164];
	add.s32 	%r330, %r329, %r328;
	max.s32 	%r331, %r330, %r327;
	ld.global.u32 	%r332, [%rd152+12];
	ld.global.u64 	%rd165, [%rd154+32];
	cvta.to.global.u64 	%rd166, %rd165;
	add.s64 	%rd167, %rd166, %rd121;
	ld.global.u32 	%r333, [%rd167];
	add.s32 	%r334, %r333, %r332;
	max.s32 	%r610, %r334, %r331;
	add.s32 	%r605, %r605, 4;
$L__BB0_71:
	and.b32  	%r335, %r113, 3;
	setp.eq.s32 	%p19, %r335, 0;
	@%p19 bra 	$L__BB0_76;
	add.s16 	%rs20, %rs17, %rs66;
	and.b16  	%rs29, %rs20, 3;
	setp.eq.s16 	%p20, %rs29, 1;
	@%p20 bra 	$L__BB0_74;
	add.s32 	%r337, %r605, %r32;
	mul.wide.s32 	%rd168, %r337, 4;
	add.s64 	%rd169, %rd42, %rd168;
	ld.global.u32 	%r338, [%rd169];
	mul.wide.s32 	%rd170, %r605, 8;
	add.s64 	%rd171, %rd40, %rd170;
	ld.global.u64 	%rd172, [%rd171+8];
	cvta.to.global.u64 	%rd173, %rd172;
	add.s64 	%rd175, %rd173, %rd121;
	ld.global.u32 	%r339, [%rd175];
	add.s32 	%r340, %r339, %r338;
	max.s32 	%r341, %r340, %r610;
	ld.global.u32 	%r342, [%rd169+4];
	ld.global.u64 	%rd176, [%rd171+16];
	cvta.to.global.u64 	%rd177, %rd176;
	add.s64 	%rd178, %rd177, %rd121;
	ld.global.u32 	%r343, [%rd178];
	add.s32 	%r344, %r343, %r342;
	max.s32 	%r610, %r344, %r341;
	add.s32 	%r605, %r605, 2;
$L__BB0_74:
	and.b16  	%rs30, %rs20, 1;
	setp.eq.b16 	%p21, %rs30, 1;
	not.pred 	%p22, %p21;
	@%p22 bra 	$L__BB0_76;
	add.s32 	%r345, %r605, %r32;
	mul.wide.s32 	%rd179, %r345, 4;
	add.s64 	%rd180, %rd42, %rd179;
	ld.global.u32 	%r346, [%rd180];
	mul.wide.s32 	%rd181, %r605, 8;
	add.s64 	%rd182, %rd40, %rd181;
	ld.global.u64 	%rd183, [%rd182+8];
	cvta.to.global.u64 	%rd184, %rd183;
	add.s64 	%rd186, %rd184, %rd121;
	ld.global.u32 	%r347, [%rd186];
	add.s32 	%r348, %r347, %r346;
	max.s32 	%r610, %r348, %r610;
$L__BB0_76:
	ld.global.u64 	%rd187, [%rd40+8];
	cvta.to.global.u64 	%rd188, %rd187;
	add.s64 	%rd190, %rd188, %rd121;
	ld.global.u32 	%r126, [%rd190+-4];
	ld.global.u8 	%rs21, [%rd41];
	cvt.s64.s32 	%rd191, %r566;
	add.s64 	%rd192, %rd41, %rd191;
	ld.global.u8 	%rs31, [%rd192];
	setp.eq.s16 	%p23, %rs21, 65;
	setp.eq.s16 	%p24, %rs31, 85;
	and.pred  	%p25, %p23, %p24;
	mov.b32 	%r611, 1;
	@%p25 bra 	$L__BB0_80;
	setp.eq.s16 	%p26, %rs21, 85;
	setp.eq.s16 	%p27, %rs31, 65;
	and.pred  	%p28, %p26, %p27;
	@%p28 bra 	$L__BB0_80;
	setp.eq.s16 	%p29, %rs21, 67;
	setp.eq.s16 	%p30, %rs31, 71;
	and.pred  	%p31, %p29, %p30;
	@%p31 bra 	$L__BB0_80;
	setp.eq.s16 	%p32, %rs21, 71;
	setp.eq.s16 	%p33, %rs31, 67;
	and.pred  	%p34, %p32, %p33;
	selp.u32 	%r611, 1, 0, %p34;
$L__BB0_80:
	add.s32 	%r352, %r611, %r126;
	max.s32 	%r353, %r610, %r352;
	st.global.u32 	[%rd43], %r353;
$L__BB0_81:
	add.s32 	%r129, %r566, 1;
	setp.ne.s32 	%p35, %r566, %r29;
	add.s32 	%r597, %r597, 1;
	add.s16 	%rs67, %rs67, 1;
	add.s16 	%rs66, %rs66, 1;
	mov.u32 	%r566, %r129;
	@%p35 bra 	$L__BB0_64;
$L__BB0_82:
	ret;

}


// ===== COMPILED SASS (sm_100) =====

	.target	sm_100

	.elftype	@"ET_EXEC"


//--------------------- .note.nv.tkinfo           --------------------------
	.section	.note.nv.tkinfo,"",@"SHT_NOTE"
	.sectionflags	@"SHF_NOTE_NV_TKINFO"
	.tkinfo
        /*0018*/ 	.word	0x00000002
        /*0030*/ 	.string	""
        /*0030*/ 	.string	"ptxas"
        /*0030*/ 	.string	"Cuda compilation tools, release 13.0, V13.0.88"
        /*0030*/ 	.string	"Build cuda_13.0.r13.0/compiler.36424714_0"
        /*0030*/ 	.string	"-arch sm_100 -m 64 "



//--------------------- .note.nv.cuinfo           --------------------------
	.section	.note.nv.cuinfo,"",@"SHT_NOTE"
	.sectionflags	@"SHF_NOTE_NV_CUINFO"
        /*0018*/ 	.short	0x0002
        /*001a*/ 	.short	0x0064
        /*001c*/ 	.short	0x0082
	.zero		2


//--------------------- .nv.info                  --------------------------
	.section	.nv.info,"",@"SHT_CUDA_INFO"
	.align	4


	//----- nvinfo : EIATTR_REGCOUNT
	.align		4
        /*0000*/ 	.byte	0x04, 0x2f
        /*0002*/ 	.short	(.L_1 - .L_0)
	.align		4
.L_0:
        /*0004*/ 	.word	index@(_Z8myKernelPPiiiPc)
        /*0008*/ 	.word	0x00000028


	//----- nvinfo : EIATTR_FRAME_SIZE
	.align		4
.L_1:
        /*000c*/ 	.byte	0x04, 0x11
        /*000e*/ 	.short	(.L_3 - .L_2)
	.align		4
.L_2:
        /*0010*/ 	.word	index@(_Z8myKernelPPiiiPc)
        /*0014*/ 	.word	0x00000000


	//----- nvinfo : EIATTR_MIN_STACK_SIZE
	.align		4
.L_3:
        /*0018*/ 	.byte	0x04, 0x12
        /*001a*/ 	.short	(.L_5 - .L_4)
	.align		4
.L_4:
        /*001c*/ 	.word	index@(_Z8myKernelPPiiiPc)
        /*0020*/ 	.word	0x00000000
.L_5:


//--------------------- .nv.compat                --------------------------
	.section	.nv.compat,"",@"SHT_CUDA_COMPAT_INFO"
	.align	4
        /*0000*/ 	.byte	0x02, 0x09, 0x00, 0x00, 0x02, 0x02, 0x01, 0x00, 0x02, 0x05, 0x05, 0x00, 0x03, 0x07, 0x01, 0x01
        /*0010*/ 	.byte	0x02, 0x03, 0x00, 0x00, 0x02, 0x06, 0x01, 0x00, 0x04, 0x0b, 0x08, 0x00, 0x09, 0x00, 0x00, 0x00
        /*0020*/ 	.byte	0x00, 0x00, 0x00, 0x00


//--------------------- .nv.info._Z8myKernelPPiiiPc --------------------------
	.section	.nv.info._Z8myKernelPPiiiPc,"",@"SHT_CUDA_INFO"
	.sectionflags	@""
	.align	4


	//----- nvinfo : EIATTR_CUDA_API_VERSION
	.align		4
        /*0000*/ 	.byte	0x04, 0x37
        /*0002*/ 	.short	(.L_7 - .L_6)
.L_6:
        /*0004*/ 	.word	0x00000082


	//----- nvinfo : EIATTR_KPARAM_INFO
	.align		4
.L_7:
        /*0008*/ 	.byte	0x04, 0x17
        /*000a*/ 	.short	(.L_9 - .L_8)
.L_8:
        /*000c*/ 	.word	0x00000000
        /*0010*/ 	.short	0x0003
        /*0012*/ 	.short	0x0010
        /*0014*/ 	.byte	0x00, 0xf5, 0x21, 0x00


	//----- nvinfo : EIATTR_KPARAM_INFO
	.align		4
.L_9:
        /*0018*/ 	.byte	0x04, 0x17
        /*001a*/ 	.short	(.L_11 - .L_10)
.L_10:
        /*001c*/ 	.word	0x00000000
        /*0020*/ 	.short	0x0002
        /*0022*/ 	.short	0x000c
        /*0024*/ 	.byte	0x00, 0xf0, 0x11, 0x00


	//----- nvinfo : EIATTR_KPARAM_INFO
	.align		4
.L_11:
        /*0028*/ 	.byte	0x04, 0x17
        /*002a*/ 	.short	(.L_13 - .L_12)
.L_12:
        /*002c*/ 	.word	0x00000000
        /*0030*/ 	.short	0x0001
        /*0032*/ 	.short	0x0008
        /*0034*/ 	.byte	0x00, 0xf0, 0x11, 0x00


	//----- nvinfo : EIATTR_KPARAM_INFO
	.align		4
.L_13:
        /*0038*/ 	.byte	0x04, 0x17
        /*003a*/ 	.short	(.L_15 - .L_14)
.L_14:
        /*003c*/ 	.word	0x00000000
        /*0040*/ 	.short	0x0000
        /*0042*/ 	.short	0x0000
        /*0044*/ 	.byte	0x00, 0xf5, 0x21, 0x00


	//----- nvinfo : EIATTR_SPARSE_MMA_MASK
	.align		4
.L_15:
        /*0048*/ 	.byte	0x03, 0x50
        /*004a*/ 	.short	0x0000


	//----- nvinfo : EIATTR_MAXREG_COUNT
	.align		4
        /*004c*/ 	.byte	0x03, 0x1b
        /*004e*/ 	.short	0x00ff


	//----- nvinfo : EIATTR_NUM_BARRIERS
	.align		4
        /*0050*/ 	.byte	0x02, 0x4c
        /*0052*/ 	.byte	0x01
	.zero		1


	//----- nvinfo : EIATTR_MERCURY_ISA_VERSION
	.align		4
        /*0054*/ 	.byte	0x03, 0x5f
        /*0056*/ 	.short	0x0101


	//----- nvinfo : EIATTR_VRC_CTA_INIT_COUNT
	.align		4
        /*0058*/ 	.byte	0x02, 0x4a
	.zero		1
	.zero		1


	//----- nvinfo : EIATTR_EXIT_INSTR_OFFSETS
	.align		4
        /*005c*/ 	.byte	0x04, 0x1c
        /*005e*/ 	.short	(.L_17 - .L_16)


	//   ....[0]....
.L_16:
        /*0060*/ 	.word	0x00000170


	//   ....[1]....
        /*0064*/ 	.word	0x000011e0


	//   ....[2]....
        /*0068*/ 	.word	0x000021c0


	//   ....[3]....
        /*006c*/ 	.word	0x00002ef0


	//   ....[4]....
        /*0070*/ 	.word	0x000039a0


	//----- nvinfo : EIATTR_CRS_STACK_SIZE
	.align		4
.L_17:
        /*0074*/ 	.byte	0x04, 0x1e
        /*0076*/ 	.short	(.L_19 - .L_18)
.L_18:
        /*0078*/ 	.word	0x00000000


	//----- nvinfo : EIATTR_CBANK_PARAM_SIZE
	.align		4
.L_19:
        /*007c*/ 	.byte	0x03, 0x19
        /*007e*/ 	.short	0x0018


	//----- nvinfo : EIATTR_PARAM_CBANK
	.align		4
        /*0080*/ 	.byte	0x04, 0x0a
        /*0082*/ 	.short	(.L_21 - .L_20)
	.align		4
.L_20:
        /*0084*/ 	.word	index@(.nv.constant0._Z8myKernelPPiiiPc)
        /*0088*/ 	.short	0x0380
        /*008a*/ 	.short	0x0018


	//----- nvinfo : EIATTR_SW_WAR
	.align		4
.L_21:
        /*008c*/ 	.byte	0x04, 0x36
        /*008e*/ 	.short	(.L_23 - .L_22)
.L_22:
        /*0090*/ 	.word	0x00000008
.L_23:


//--------------------- .nv.callgraph             --------------------------
	.section	.nv.callgraph,"",@"SHT_CUDA_CALLGRAPH"
	.align	4
	.sectionentsize	8
	.align		4
        /*0000*/ 	.word	0x00000000
	.align		4
        /*0004*/ 	.word	0xffffffff
	.align		4
        /*0008*/ 	.word	0x00000000
	.align		4
        /*000c*/ 	.word	0xfffffffe
	.align		4
        /*0010*/ 	.word	0x00000000
	.align		4
        /*0014*/ 	.word	0xfffffffd
	.align		4
        /*0018*/ 	.word	0x00000000
	.align		4
        /*001c*/ 	.word	0xfffffffc


//--------------------- .text._Z8myKernelPPiiiPc  --------------------------
	.section	.text._Z8myKernelPPiiiPc,"ax",@progbits
	.align	128
        .global         _Z8myKernelPPiiiPc
        .type           _Z8myKernelPPiiiPc,@function
        .size           _Z8myKernelPPiiiPc,(.L_x_49 - _Z8myKernelPPiiiPc)
        .other          _Z8myKernelPPiiiPc,@"STO_CUDA_ENTRY STV_DEFAULT"
_Z8myKernelPPiiiPc:
.text._Z8myKernelPPiiiPc:
[----:B------:R-:W-:Y:S01]  /*0000*/  LDC R1, c[0x0][0x37c] ;  /* 0x0000df00ff017b82 */ /* 0x000fe20000000800 */
[----:B------:R-:W0:Y:S01]  /*0010*/  LDCU.64 UR10, c[0x0][0x388] ;  /* 0x00007100ff0a77ac */ /* 0x000e220008000a00 */
[----:B------:R-:W1:Y:S06]  /*0020*/  S2R R0, SR_CTAID.X ;  /* 0x0000000000007919 */ /* 0x000e6c0000002500 */
[----:B------:R-:W2:Y:S01]  /*0030*/  S2UR UR8, SR_CgaCtaId ;  /* 0x00000000000879c3 */ /* 0x000ea20000008800 */
[----:B------:R-:W3:Y:S01]  /*0040*/  S2R R3, SR_TID.Y ;  /* 0x0000000000037919 */ /* 0x000ee20000002200 */
[----:B------:R-:W4:Y:S01]  /*0050*/  S2R R2, SR_TID.X ;  /* 0x0000000000027919 */ /* 0x000f220000002100 */
[----:B0-----:R-:W-:-:S02]  /*0060*/  UIADD3 UR4, UPT, UPT, UR10, -0x1, URZ ;  /* 0xffffffff0a047890 */ /* 0x001fc4000fffe0ff */
[----:B------:R-:W-:Y:S02]  /*0070*/  UIADD3 UR6, UPT, UPT, UR11, -0x2, UR10 ;  /* 0xfffffffe0b067890 */ /* 0x000fe4000fffe00a */
[----:B------:R-:W-:Y:S02]  /*0080*/  USHF.R.S32.HI UR5, URZ, 0x1f, UR4 ;  /* 0x0000001fff057899 */ /* 0x000fe40008011404 */
[----:B------:R-:W-:Y:S02]  /*0090*/  USHF.R.S32.HI UR7, URZ, 0x1f, UR6 ;  /* 0x0000001fff077899 */ /* 0x000fe40008011406 */
[----:B------:R-:W-:Y:S02]  /*00a0*/  ULEA.HI UR5, UR5, UR4, URZ, 0x2 ;  /* 0x0000000405057291 */ /* 0x000fe4000f8f10ff */
[----:B------:R-:W-:Y:S02]  /*00b0*/  ULEA.HI UR7, UR7, UR6, URZ, 0x2 ;  /* 0x0000000607077291 */ /* 0x000fe4000f8f10ff */
[----:B------:R-:W-:-:S02]  /*00c0*/  USHF.R.S32.HI UR5, URZ, 0x2, UR5 ;  /* 0x00000002ff057899 */ /* 0x000fc40008011405 */
[----:B------:R-:W-:Y:S01]  /*00d0*/  USHF.R.S32.HI UR7, URZ, 0x2, UR7 ;  /* 0x00000002ff077899 */ /* 0x000fe20008011407 */
[----:B-1----:R-:W-:Y:S01]  /*00e0*/  VIADD R19, R0, UR11 ;  /* 0x0000000b00137c36 */ /* 0x002fe20008000000 */
[----:B------:R-:W-:Y:S02]  /*00f0*/  UMOV UR4, 0x400 ;  /* 0x0000040000047882 */ /* 0x000fe40000000000 */
[----:B------:R-:W-:Y:S02]  /*0100*/  UISETP.LT.AND UP0, UPT, UR5, UR7, UPT ;  /* 0x000000070500728c */ /* 0x000fe4000bf01270 */
[----:B--2---:R-:W-:Y:S02]  /*0110*/  ULEA UR6, UR8, UR4, 0x18 ;  /* 0x0000000408067291 */ /* 0x004fe4000f8ec0ff */
[----:B------:R-:W-:-:S04]  /*0120*/  USEL UR5, UR5, UR7, UP0 ;  /* 0x0000000705057287 */ /* 0x000fc80008000000 */
[----:B---3--:R-:W-:Y:S02]  /*0130*/  LEA R5, R3, UR6, 0x4 ;  /* 0x0000000603057c11 */ /* 0x008fe4000f8e20ff */
[----:B------:R-:W-:-:S03]  /*0140*/  ISETP.GT.AND P0, PT, R19, UR5, PT ;  /* 0x0000000513007c0c */ /* 0x000fc6000bf04270 */
[----:B----4-:R-:W-:-:S05]  /*0150*/  IMAD R18, R2, 0x4, R5 ;  /* 0x0000000402127824 */ /* 0x010fca00078e0205 */
[----:B------:R0:W-:Y:S05]  /*0160*/  STS [R18], RZ ;  /* 0x000000ff12007388 */ /* 0x0001ea0000000800 */
[----:B------:R-:W-:Y:S05]  /*0170*/  @P0 EXIT ;  /* 0x000000000000094d */ /* 0x000fea0003800000 */
[----:B------:R-:W-:Y:S01]  /*0180*/  VIADD R16, R0, 0x1 ;  /* 0x0000000100107836 */ /* 0x000fe20000000000 */
[----:B------:R-:W1:Y:S04]  /*0190*/  LDCU.64 UR12, c[0x0][0x358] ;  /* 0x00006b00ff0c77ac */ /* 0x000e680008000a00 */
[----:B------:R-:W-:-:S13]  /*01a0*/  ISETP.GE.AND P0, PT, R16, R19, PT ;  /* 0x000000131000720c */ /* 0x000fda0003f06270 */
[----:B------:R-:W-:Y:S05]  /*01b0*/  @P0 BRA `(.L_x_0) ;  /* 0x0000000c00e00947 */ /* 0x000fea0003800000 */
[----:B------:R-:W2:Y:S01]  /*01c0*/  LDC.64 R12, c[0x0][0x380] ;  /* 0x0000e000ff0c7b82 */ /* 0x000ea20000000a00 */
[----:B------:R-:W-:Y:S01]  /*01d0*/  UIADD3 UR5, UPT, UPT, UR4, 0x40, URZ ;  /* 0x0000004004057890 */ /* 0x000fe2000fffe0ff */
[----:B------:R-:W-:Y:S01]  /*01e0*/  IMAD R5, R0, 0x4, R3 ;  /* 0x0000000400057824 */ /* 0x000fe200078e0203 */
[----:B------:R-:W-:Y:S01]  /*01f0*/  UIADD3 UR6, UPT, UPT, UR4, 0x60, URZ ;  /* 0x0000006004067890 */ /* 0x000fe2000fffe0ff */
[----:B------:R-:W-:Y:S01]  /*0200*/  IMAD.SHL.U32 R17, R19, 0x4, RZ ;  /* 0x0000000413117824 */ /* 0x000fe200078e00ff */
[----:B------:R-:W-:Y:S01]  /*0210*/  UIADD3 UR7, UPT, UPT, UR4, 0x80, URZ ;  /* 0x0000008004077890 */ /* 0x000fe2000fffe0ff */
[----:B------:R-:W-:Y:S01]  /*0220*/  LOP3.LUT R25, R3, 0x3fc, R2, 0xc8, !PT ;  /* 0x000003fc03197812 */ /* 0x000fe200078ec802 */
[----:B------:R-:W-:Y:S02]  /*0230*/  UIADD3 UR4, UPT, UPT, UR4, 0xc0, URZ ;  /* 0x000000c004047890 */ /* 0x000fe4000fffe0ff */
[----:B------:R-:W-:Y:S02]  /*0240*/  ULOP3.LUT UR9, UR11, 0x3, URZ, 0xc0, !UPT ;  /* 0x000000030b097892 */ /* 0x000fe4000f8ec0ff */
[----:B------:R-:W-:-:S02]  /*0250*/  ULEA UR7, UR8, UR7, 0x18 ;  /* 0x0000000708077291 */ /* 0x000fc4000f8ec0ff */
[----:B------:R-:W-:Y:S02]  /*0260*/  ULEA UR4, UR8, UR4, 0x18 ;  /* 0x0000000408047291 */ /* 0x000fe4000f8ec0ff */
[----:B------:R-:W-:Y:S02]  /*0270*/  UISETP.NE.AND UP0, UPT, UR9, 0x1, UPT ;  /* 0x000000010900788c */ /* 0x000fe4000bf05270 */
[----:B------:R-:W-:Y:S01]  /*0280*/  ULEA UR5, UR8, UR5, 0x18 ;  /* 0x0000000508057291 */ /* 0x000fe2000f8ec0ff */
[----:B------:R-:W-:Y:S01]  /*0290*/  LEA R15, R3, UR7, 0x4 ;  /* 0x00000007030f7c11 */ /* 0x000fe2000f8e20ff */
[----:B------:R-:W-:Y:S01]  /*02a0*/  ULEA UR6, UR8, UR6, 0x18 ;  /* 0x0000000608067291 */ /* 0x000fe2000f8ec0ff */
[----:B------:R-:W-:-:S03]  /*02b0*/  LEA R14, R2, UR4, 0x2 ;  /* 0x00000004020e7c11 */ /* 0x000fc6000f8e10ff */
[----:B------:R-:W-:Y:S01]  /*02c0*/  LEA R7, R3, UR5, 0x3 ;  /* 0x0000000503077c11 */ /* 0x000fe2000f8e18ff */
[----:B--2---:R-:W-:Y:S01]  /*02d0*/  IMAD.WIDE.U32 R12, R5, 0x8, R12 ;  /* 0x00000008050c7825 */ /* 0x004fe200078e000c */
[----:B------:R-:W-:-:S03]  /*02e0*/  LEA R6, R3, UR6, 0x3 ;  /* 0x0000000603067c11 */ /* 0x000fc6000f8e18ff */
[----:B------:R-:W-:Y:S02]  /*02f0*/  IMAD R5, R2, 0x4, R15 ;  /* 0x0000000402057824 */ /* 0x000fe400078e020f */
[----:B------:R-:W-:Y:S01]  /*0300*/  IMAD R4, R3, 0x10, R14 ;  /* 0x0000001003047824 */ /* 0x000fe200078e020e */
[----:B------:R-:W-:Y:S06]  /*0310*/  BRA.U !UP0, `(.L_x_1) ;  /* 0x0000000108c87547 */ /* 0x000fec000b800000 */
[----:B------:R-:W-:Y:S01]  /*0320*/  BSSY.RECONVERGENT B0, `(.L_x_1) ;  /* 0x0000031000007945 */ /* 0x000fe20003800200 */
[----:B------:R-:W-:Y:S01]  /*0330*/  UIADD3 UR4, UPT, UPT, UR11, -0x1, URZ ;  /* 0xffffffff0b047890 */ /* 0x000fe2000fffe0ff */
[----:B------:R-:W-:-:S03]  /*0340*/  IMAD.MOV.U32 R24, RZ, RZ, RZ ;  /* 0x000000ffff187224 */ /* 0x000fc600078e00ff */
[----:B------:R-:W-:-:S12]  /*0350*/  ULOP3.LUT UR4, UR4, 0x3, URZ, 0xc0, !UPT ;  /* 0x0000000304047892 */ /* 0x000fd8000f8ec0ff */
.L_x_3:
[----:B--2---:R-:W2:Y:S01]  /*0360*/  LDC.64 R8, c[0x0][0x380] ;  /* 0x0000e000ff087b82 */ /* 0x004ea20000000a00 */
[----:B------:R-:W-:-:S04]  /*0370*/  IMAD R11, R16, 0x4, R3 ;  /* 0x00000004100b7824 */ /* 0x000fc800078e0203 */
[----:B--2---:R-:W-:Y:S02]  /*0380*/  IMAD.WIDE.U32 R8, R11, 0x8, R8 ;  /* 0x000000080b087825 */ /* 0x004fe400078e0008 */
[----:B-1----:R-:W2:Y:S04]  /*0390*/  LDG.E.64 R10, desc[UR12][R12.64] ;  /* 0x0000000c0c0a7981 */ /* 0x002ea8000c1e1b00 */
[----:B------:R-:W3:Y:S01]  /*03a0*/  LDG.E.64 R8, desc[UR12][R8.64] ;  /* 0x0000000c08087981 */ /* 0x000ee2000c1e1b00 */
[----:B------:R-:W-:Y:S02]  /*03b0*/  LEA R27, R16, 0xffffffff, 0x2 ;  /* 0xffffffff101b7811 */ /* 0x000fe400078e10ff */
[----:B------:R-:W-:Y:S01]  /*03c0*/  ISETP.NE.AND P1, PT, R25, RZ, PT ;  /* 0x000000ff1900720c */ /* 0x000fe20003f25270 */
[----:B------:R-:W-:-:S02]  /*03d0*/  VIADD R24, R24, 0x1 ;  /* 0x0000000118187836 */ /* 0x000fc40000000000 */
[----:B--2---:R-:W-:Y:S01]  /*03e0*/  IMAD.WIDE.U32 R22, R27, 0x4, R10 ;  /* 0x000000041b167825 */ /* 0x004fe200078e000a */
[----:B---3--:R-:W-:-:S04]  /*03f0*/  LEA R20, P0, R17, R8, 0x2 ;  /* 0x0000000811147211 */ /* 0x008fc800078010ff */
[----:B------:R-:W-:Y:S01]  /*0400*/  LEA.HI.X R21, R17, R9, RZ, 0x2, P0 ;  /* 0x0000000911157211 */ /* 0x000fe200000f14ff */
[----:B------:R1:W-:Y:S04]  /*0410*/  STS.64 [R7], R22 ;  /* 0x0000001607007388 */ /* 0x0003e80000000a00 */
[----:B------:R1:W-:Y:S01]  /*0420*/  STS.64 [R6], R20 ;  /* 0x0000001406007388 */ /* 0x0003e20000000a00 */
[----:B------:R-:W-:Y:S01]  /*0430*/  ISETP.NE.AND P0, PT, R24, UR4, PT ;  /* 0x0000000418007c0c */ /* 0x000fe2000bf05270 */
[----:B------:R-:W-:-:S12]  /*0440*/  @P1 BRA `(.L_x_2) ;  /* 0x0000000000701947 */ /* 0x000fd80003800000 */
[-C--:B-1----:R-:W-:Y:S02]  /*0450*/  IADD3 R21, P1, PT, R27, R2.reuse, RZ ;  /* 0x000000021b157210 */ /* 0x082fe40007f3e0ff */
[----:B------:R-:W-:-:S03]  /*0460*/  IADD3 R23, P2, PT, R17, R2, RZ ;  /* 0x0000000211177210 */ /* 0x000fc60007f5e0ff */
[----:B------:R-:W-:Y:S01]  /*0470*/  IMAD.X R26, RZ, RZ, RZ, P1 ;  /* 0x000000ffff1a7224 */ /* 0x000fe200008e06ff */
[----:B------:R-:W-:Y:S01]  /*0480*/  LEA R20, P1, R21, R10, 0x2 ;  /* 0x0000000a15147211 */ /* 0x000fe200078210ff */
[----:B------:R-:W-:Y:S01]  /*0490*/  IMAD.X R10, RZ, RZ, RZ, P2 ;  /* 0x000000ffff0a7224 */ /* 0x000fe200010e06ff */
[----:B------:R-:W-:Y:S02]  /*04a0*/  LEA R22, P2, R23, R8, 0x2 ;  /* 0x0000000817167211 */ /* 0x000fe400078410ff */
[----:B------:R-:W-:Y:S02]  /*04b0*/  LEA.HI.X R21, R21, R11, R26, 0x2, P1 ;  /* 0x0000000b15157211 */ /* 0x000fe400008f141a */
[----:B------:R-:W-:-:S03]  /*04c0*/  LEA.HI.X R23, R23, R9, R10, 0x2, P2 ;  /* 0x0000000917177211 */ /* 0x000fc600010f140a */
[----:B------:R-:W2:Y:S04]  /*04d0*/  LDG.E R20, desc[UR12][R20.64] ;  /* 0x0000000c14147981 */ /* 0x000ea8000c1e1900 */
[----:B------:R-:W3:Y:S01]  /*04e0*/  LDG.E R23, desc[UR12][R22.64] ;  /* 0x0000000c16177981 */ /* 0x000ee2000c1e1900 */
[----:B------:R-:W-:Y:S05]  /*04f0*/  WARPSYNC.ALL ;  /* 0x0000000000007948 */ /* 0x000fea0003800000 */
[----:B--2---:R-:W-:Y:S04]  /*0500*/  STS [R5], R20 ;  /* 0x0000001405007388 */ /* 0x004fe80000000800 */
[----:B---3--:R-:W-:Y:S01]  /*0510*/  STS [R4], R23 ;  /* 0x0000001704007388 */ /* 0x008fe20000000800 */
[----:B------:R-:W-:Y:S06]  /*0520*/  BAR.SYNC.DEFER_BLOCKING 0x0 ;  /* 0x0000000000007b1d */ /* 0x000fec0000010000 */
[----:B------:R-:W-:Y:S04]  /*0530*/  LDS R26, [R14+0x10] ;  /* 0x000010000e1a7984 */ /* 0x000fe80000000800 */
[----:B------:R-:W1:Y:S04]  /*0540*/  LDS.128 R8, [R15] ;  /* 0x000000000f087984 */ /* 0x000e680000000c00 */
[----:B------:R-:W2:Y:S04]  /*0550*/  LDS R27, [R14] ;  /* 0x000000000e1b7984 */ /* 0x000ea80000000800 */
[----:B------:R-:W3:Y:S04]  /*0560*/  LDS R28, [R14+0x20] ;  /* 0x000020000e1c7984 */ /* 0x000ee80000000800 */
[----:B------:R-:W4:Y:S01]  /*0570*/  LDS R29, [R14+0x30] ;  /* 0x000030000e1d7984 */ /* 0x000f220000000800 */
[----:B------:R-:W-:Y:S06]  /*0580*/  BAR.SYNC.DEFER_BLOCKING 0x0 ;  /* 0x0000000000007b1d */ /* 0x000fec0000010000 */
[----:B------:R-:W5:Y:S01]  /*0590*/  LDS R21, [R18] ;  /* 0x0000000012157984 */ /* 0x000f620000000800 */
[----:B-1----:R-:W-:-:S05]  /*05a0*/  IMAD.IADD R9, R26, 0x1, R9 ;  /* 0x000000011a097824 */ /* 0x002fca00078e0209 */
[----:B--2---:R-:W-:-:S04]  /*05b0*/  VIADDMNMX R9, R27, R8, R9, !PT ;  /* 0x000000081b097246 */ /* 0x004fc80007800109 */
[----:B---3--:R-:W-:-:S04]  /*05c0*/  VIADDMNMX R10, R28, R10, R9, !PT ;  /* 0x0000000a1c0a7246 */ /* 0x008fc80007800109 */
[----:B----4-:R-:W-:-:S04]  /*05d0*/  VIADDMNMX R10, R29, R11, R10, !PT ;  /* 0x0000000b1d0a7246 */ /* 0x010fc8000780010a */
[----:B-----5:R-:W-:-:S05]  /*05e0*/  VIMNMX.RELU R21, PT, PT, R10, R21, !PT ;  /* 0x000000150a157248 */ /* 0x020fca0007fe1100 */
[----:B------:R2:W-:Y:S01]  /*05f0*/  STS [R18], R21 ;  /* 0x0000001512007388 */ /* 0x0005e20000000800 */
[----:B------:R-:W-:Y:S06]  /*0600*/  BAR.SYNC.DEFER_BLOCKING 0x0 ;  /* 0x0000000000007b1d */ /* 0x000fec0000010000 */
.L_x_2:
[----:B------:R-:W-:Y:S01]  /*0610*/  VIADD R16, R16, 0x1 ;  /* 0x0000000110107836 */ /* 0x000fe20000000000 */
[----:B------:R-:W-:Y:S06]  /*0620*/  @P0 BRA `(.L_x_3) ;  /* 0xfffffffc004c0947 */ /* 0x000fec000383ffff */
[----:B------:R-:W-:Y:S05]  /*0630*/  BSYNC.RECONVERGENT B0 ;  /* 0x0000000000007941 */ /* 0x000fea0003800200 */
.L_x_1:
[----:B------:R-:W3:Y:S01]  /*0640*/  LDCU UR5, c[0x0][0x38c] ;  /* 0x00007180ff0577ac */ /* 0x000ee20008000800 */
[----:B------:R-:W-:Y:S01]  /*0650*/  BSSY.RECONVERGENT B0, `(.L_x_0) ;  /* 0x00000ae000007945 */ /* 0x000fe20003800200 */
[----:B---3--:R-:W-:-:S04]  /*0660*/  UIADD3 UR5, UPT, UPT, UR5, -0x2, URZ ;  /* 0xfffffffe05057890 */ /* 0x008fc8000fffe0ff */
[----:B------:R-:W-:-:S09]  /*0670*/  UISETP.GE.U32.AND UP0, UPT, UR5, 0x3, UPT ;  /* 0x000000030500788c */ /* 0x000fd2000bf06070 */
[----:B------:R-:W-:Y:S05]  /*0680*/  BRA.U !UP0, `(.L_x_4) ;  /* 0x0000000908a87547 */ /* 0x000fea000b800000 */
[----:B-1----:R-:W-:Y:S02]  /*0690*/  IADD3 R22, P1, PT, R17, R2, RZ ;  /* 0x0000000211167210 */ /* 0x002fe40007f3e0ff */
[----:B------:R-:W-:-:S03]  /*06a0*/  ISETP.NE.AND P0, PT, R25, RZ, PT ;  /* 0x000000ff1900720c */ /* 0x000fc60003f05270 */
[----:B------:R-:W-:-:S05]  /*06b0*/  IMAD.X R23, RZ, RZ, RZ, P1 ;  /* 0x000000ffff177224 */ /* 0x000fca00008e06ff */
[----:B------:R-:W-:-:S07]  /*06c0*/  SHF.L.U64.HI R23, R22, 0x2, R23 ;  /* 0x0000000216177819 */ /* 0x000fce0000010217 */
.L_x_9:
[----:B-12---:R-:W1:Y:S01]  /*06d0*/  LDC.64 R20, c[0x0][0x380] ;  /* 0x0000e000ff147b82 */ /* 0x006e620000000a00 */
[----:B------:R-:W-:Y:S01]  /*06e0*/  IMAD.SHL.U32 R24, R16, 0x4, RZ ;  /* 0x0000000410187824 */ /* 0x000fe200078e00ff */
[----:B------:R-:W2:Y:S03]  /*06f0*/  LDG.E.64 R28, desc[UR12][R12.64] ;  /* 0x0000000c0c1c7981 */ /* 0x000ea6000c1e1b00 */
[----:B---3--:R-:W-:-:S04]  /*0700*/  IMAD.IADD R25, R24, 0x1, R3 ;  /* 0x0000000118197824 */ /* 0x008fc800078e0203 */
[----:B-1----:R-:W-:-:S06]  /*0710*/  IMAD.WIDE.U32 R8, R25, 0x8, R20 ;  /* 0x0000000819087825 */ /* 0x002fcc00078e0014 */
[----:B------:R-:W3:Y:S01]  /*0720*/  LDG.E.64 R8, desc[UR12][R8.64] ;  /* 0x0000000c08087981 */ /* 0x000ee2000c1e1b00 */
[----:B------:R-:W-:Y:S01]  /*0730*/  IMAD.SHL.U32 R27, R17, 0x4, RZ ;  /* 0x00000004111b7824 */ /* 0x000fe200078e00ff */
[----:B------:R-:W-:Y:S01]  /*0740*/  SHF.R.U32.HI R11, RZ, 0x1e, R17 ;  /* 0x0000001eff0b7819 */ /* 0x000fe20000011611 */
[----:B------:R-:W-:-:S03]  /*0750*/  VIADD R31, R24, 0xffffffff ;  /* 0xffffffff181f7836 */ /* 0x000fc60000000000 */
[----:B---3--:R-:W-:Y:S01]  /*0760*/  IADD3 R10, P1, PT, R8, R27, RZ ;  /* 0x0000001b080a7210 */ /* 0x008fe20007f3e0ff */
[----:B--2---:R-:W-:-:S04]  /*0770*/  IMAD.WIDE.U32 R26, R31, 0x4, R28 ;  /* 0x000000041f1a7825 */ /* 0x004fc800078e001c */
[----:B------:R-:W-:Y:S01]  /*0780*/  IMAD.X R11, R9, 0x1, R11, P1 ;  /* 0x00000001090b7824 */ /* 0x000fe200008e060b */
[----:B------:R1:W-:Y:S04]  /*0790*/  STS.64 [R7], R26 ;  /* 0x0000001a07007388 */ /* 0x0003e80000000a00 */
[----:B------:R1:W-:Y:S01]  /*07a0*/  STS.64 [R6], R10 ;  /* 0x0000000a06007388 */ /* 0x0003e20000000a00 */
[----:B------:R-:W-:Y:S05]  /*07b0*/  @P0 BRA `(.L_x_5) ;  /* 0x00000000006c0947 */ /* 0x000fea0003800000 */
[----:B-1----:R-:W-:Y:S02]  /*07c0*/  IADD3 R11, P1, PT, R31, R2, RZ ;  /* 0x000000021f0b7210 */ /* 0x002fe40007f3e0ff */
[----:B------:R-:W-:-:S03]  /*07d0*/  LEA R26, P2, R22, R8, 0x2 ;  /* 0x00000008161a7211 */ /* 0x000fc600078410ff */
[----:B------:R-:W-:Y:S01]  /*07e0*/  IMAD.X R8, RZ, RZ, RZ, P1 ;  /* 0x000000ffff087224 */ /* 0x000fe200008e06ff */
[----:B------:R-:W-:Y:S01]  /*07f0*/  LEA R28, P1, R11, R28, 0x2 ;  /* 0x0000001c0b1c7211 */ /* 0x000fe200078210ff */
[----:B------:R-:W-:-:S03]  /*0800*/  IMAD.X R27, R9, 0x1, R23, P2 ;  /* 0x00000001091b7824 */ /* 0x000fc600010e0617 */
[----:B------:R-:W-:-:S03]  /*0810*/  LEA.HI.X R29, R11, R29, R8, 0x2, P1 ;  /* 0x0000001d0b1d7211 */ /* 0x000fc600008f1408 */
[----:B------:R-:W2:Y:S04]  /*0820*/  LDG.E R27, desc[UR12][R26.64] ;  /* 0x0000000c1a1b7981 */ /* 0x000ea8000c1e1900 */
[----:B------:R-:W3:Y:S01]  /*0830*/  LDG.E R28, desc[UR12][R28.64] ;  /* 0x0000000c1c1c7981 */ /* 0x000ee2000c1e1900 */
[----:B------:R-:W-:Y:S05]  /*0840*/  WARPSYNC.ALL ;  /* 0x0000000000007948 */ /* 0x000fea0003800000 */
[----:B---3--:R-:W-:Y:S04]  /*0850*/  STS [R5], R28 ;  /* 0x0000001c05007388 */ /* 0x008fe80000000800 */
[----:B--2---:R-:W-:Y:S01]  /*0860*/  STS [R4], R27 ;  /* 0x0000001b04007388 */ /* 0x004fe20000000800 */
[----:B------:R-:W-:Y:S06]  /*0870*/  BAR.SYNC.DEFER_BLOCKING 0x0 ;  /* 0x0000000000007b1d */ /* 0x000fec0000010000 */
[----:B------:R-:W-:Y:S04]  /*0880*/  LDS R30, [R14+0x10] ;  /* 0x000010000e1e7984 */ /* 0x000fe80000000800 */
[----:B------:R-:W1:Y:S04]  /*0890*/  LDS.128 R8, [R15] ;  /* 0x000000000f087984 */ /* 0x000e680000000c00 */
[----:B------:R-:W2:Y:S04]  /*08a0*/  LDS R31, [R14] ;  /* 0x000000000e1f7984 */ /* 0x000ea80000000800 */
[----:B------:R-:W3:Y:S04]  /*08b0*/  LDS R32, [R14+0x20] ;  /* 0x000020000e207984 */ /* 0x000ee80000000800 */
[----:B------:R-:W4:Y:S01]  /*08c0*/  LDS R33, [R14+0x30] ;  /* 0x000030000e217984 */ /* 0x000f220000000800 */
[----:B------:R-:W-:Y:S06]  /*08d0*/  BAR.SYNC.DEFER_BLOCKING 0x0 ;  /* 0x0000000000007b1d */ /* 0x000fec0000010000 */
[----:B------:R-:W0:Y:S01]  /*08e0*/  LDS R29, [R18] ;  /* 0x00000000121d7984 */ /* 0x000e220000000800 */
[----:B-1----:R-:W-:-:S05]  /*08f0*/  IMAD.IADD R9, R30, 0x1, R9 ;  /* 0x000000011e097824 */ /* 0x002fca00078e0209 */
[----:B--2---:R-:W-:-:S04]  /*0900*/  VIADDMNMX R9, R31, R8, R9, !PT ;  /* 0x000000081f097246 */ /* 0x004fc80007800109 */
[----:B---3--:R-:W-:-:S04]  /*0910*/  VIADDMNMX R10, R32, R10, R9, !PT ;  /* 0x0000000a200a7246 */ /* 0x008fc80007800109 */
[----:B----4-:R-:W-:-:S04]  /*0920*/  VIADDMNMX R10, R33, R11, R10, !PT ;  /* 0x0000000b210a7246 */ /* 0x010fc8000780010a */
[----:B0-----:R-:W-:-:S05]  /*0930*/  VIMNMX.RELU R9, PT, PT, R10, R29, !PT ;  /* 0x0000001d0a097248 */ /* 0x001fca0007fe1100 */
[----:B------:R2:W-:Y:S01]  /*0940*/  STS [R18], R9 ;  /* 0x0000000912007388 */ /* 0x0005e20000000800 */
[----:B------:R-:W-:Y:S06]  /*0950*/  BAR.SYNC.DEFER_BLOCKING 0x0 ;  /* 0x0000000000007b1d */ /* 0x000fec0000010000 */
[----:B------:R2:W5:Y:S02]  /*0960*/  LDG.E.64 R28, desc[UR12][R12.64] ;  /* 0x0000000c0c1c7981 */ /* 0x000564000c1e1b00 */
.L_x_5:
[----:B--2---:R-:W-:-:S04]  /*0970*/  VIADD R9, R25, 0x4 ;  /* 0x0000000419097836 */ /* 0x004fc80000000000 */
[----:B------:R-:W-:-:S06]  /*0980*/  IMAD.WIDE.U32 R8, R9, 0x8, R20 ;  /* 0x0000000809087825 */ /* 0x000fcc00078e0014 */
[----:B------:R-:W2:Y:S01]  /*0990*/  LDG.E.64 R8, desc[UR12][R8.64] ;  /* 0x0000000c08087981 */ /* 0x000ea2000c1e1b00 */
[----:B-1---5:R-:W-:Y:S01]  /*09a0*/  IMAD.WIDE.U32 R10, R24, 0x4, R28 ;  /* 0x00000004180a7825 */ /* 0x022fe200078e001c */
[----:B------:R-:W-:-:S03]  /*09b0*/  SHF.R.U32.HI R31, RZ, 0x1e, R17 ;  /* 0x0000001eff1f7819 */ /* 0x000fc60000011611 */
[----:B------:R-:W-:Y:S01]  /*09c0*/  IMAD.SHL.U32 R27, R17, 0x4, RZ ;  /* 0x00000004111b7824 */ /* 0x000fe200078e00ff */
[----:B------:R-:W-:-:S04]  /*09d0*/  IADD3 R26, P1, PT, R10, 0xc, RZ ;  /* 0x0000000c0a1a7810 */ /* 0x000fc80007f3e0ff */
[----:B--2---:R-:W-:Y:S01]  /*09e0*/  IADD3 R10, P2, PT, R8, R27, RZ ;  /* 0x0000001b080a7210 */ /* 0x004fe20007f5e0ff */
[----:B------:R-:W-:-:S04]  /*09f0*/  IMAD.X R27, RZ, RZ, R11, P1 ;  /* 0x000000ffff1b7224 */ /* 0x000fc800008e060b */
[----:B------:R-:W-:Y:S01]  /*0a00*/  IMAD.X R11, R9, 0x1, R31, P2 ;  /* 0x00000001090b7824 */ /* 0x000fe200010e061f */
[----:B------:R1:W-:Y:S04]  /*0a10*/  STS.64 [R7], R26 ;  /* 0x0000001a07007388 */ /* 0x0003e80000000a00 */
[----:B------:R1:W-:Y:S01]  /*0a20*/  STS.64 [R6], R10 ;  /* 0x0000000a06007388 */ /* 0x0003e20000000a00 */
[----:B------:R-:W-:Y:S05]  /*0a30*/  @P0 BRA `(.L_x_6) ;  /* 0x0000000000740947 */ /* 0x000fea0003800000 */
        /* <DEDUP_REMOVED lines=29> */
.L_x_6:
[----:B------:R-:W-:-:S04]  /*0c10*/  VIADD R9, R25, 0x8 ;  /* 0x0000000819097836 */ /* 0x000fc80000000000 */
[----:B------:R-:W-:-:S06]  /*0c20*/  IMAD.WIDE.U32 R8, R9, 0x8, R20 ;  /* 0x0000000809087825 */ /* 0x000fcc00078e0014 */
[----:B------:R-:W3:Y:S01]  /*0c30*/  LDG.E.64 R8, desc[UR12][R8.64] ;  /* 0x0000000c08087981 */ /* 0x000ee2000c1e1b00 */
[----:B------:R-:W-:Y:S02]  /*0c40*/  VIADD R31, R24, 0x7 ;  /* 0x00000007181f7836 */ /* 0x000fe40000000000 */
[----:B------:R-:W-:Y:S02]  /*0c50*/  VIADD R25, R25, 0xc ;  /* 0x0000000c19197836 */ /* 0x000fe40000000000 */
[----:B-12--5:R-:W-:-:S04]  /*0c60*/  IMAD.WIDE.U32 R26, R31, 0x4, R28 ;  /* 0x000000041f1a7825 */ /* 0x026fc800078e001c */
[----:B------:R-:W-:Y:S01]  /*0c70*/  IMAD.WIDE.U32 R20, R25, 0x8, R20 ;  /* 0x0000000819147825 */ /* 0x000fe200078e0014 */
[----:B------:R1:W-:Y:S01]  /*0c80*/  STS.64 [R7], R26 ;  /* 0x0000001a07007388 */ /* 0x0003e20000000a00 */
[----:B---3--:R-:W-:-:S04]  /*0c90*/  LEA R10, P1, R17, R8, 0x2 ;  /* 0x00000008110a7211 */ /* 0x008fc800078210ff */
[----:B------:R-:W-:-:S05]  /*0ca0*/  LEA.HI.X R11, R17, R9, RZ, 0x2, P1 ;  /* 0x00000009110b7211 */ /* 0x000fca00008f14ff */
        /* <DEDUP_REMOVED lines=31> */
.L_x_7:
[----:B------:R-:W3:Y:S01]  /*0ea0*/  LDG.E.64 R20, desc[UR12][R20.64] ;  /* 0x0000000c14147981 */ /* 0x000ee2000c1e1b00 */
[----:B------:R-:W-:Y:S02]  /*0eb0*/  VIADD R25, R24, 0xb ;  /* 0x0000000b18197836 */ /* 0x000fe40000000000 */
[----:B-1---5:R-:W-:Y:S02]  /*0ec0*/  IMAD.MOV.U32 R10, RZ, RZ, R28 ;  /* 0x000000ffff0a7224 */ /* 0x022fe400078e001c */
[----:B------:R-:W-:Y:S02]  /*0ed0*/  IMAD.MOV.U32 R11, RZ, RZ, R29 ;  /* 0x000000ffff0b7224 */ /* 0x000fe400078e001d */
[----:B------:R-:W-:Y:S02]  /*0ee0*/  VIADD R16, R16, 0x4 ;  /* 0x0000000410107836 */ /* 0x000fe40000000000 */
[----:B------:R-:W-:-:S05]  /*0ef0*/  IMAD.WIDE.U32 R10, R25, 0x4, R10 ;  /* 0x00000004190a7825 */ /* 0x000fca00078e000a */
[----:B------:R1:W-:Y:S01]  /*0f00*/  STS.64 [R7], R10 ;  /* 0x0000000a07007388 */ /* 0x0003e20000000a00 */
[----:B---3--:R-:W-:-:S04]  /*0f10*/  LEA R8, P1, R17, R20, 0x2 ;  /* 0x0000001411087211 */ /* 0x008fc800078210ff */
[----:B------:R-:W-:Y:S02]  /*0f20*/  LEA.HI.X R9, R17, R21, RZ, 0x2, P1 ;  /* 0x0000001511097211 */ /* 0x000fe400008f14ff */
[----:B------:R-:W-:-:S03]  /*0f30*/  ISETP.NE.AND P1, PT, R16, R19, PT ;  /* 0x000000131000720c */ /* 0x000fc60003f25270 */
[----:B------:R1:W-:Y:S01]  /*0f40*/  STS.64 [R6], R8 ;  /* 0x0000000806007388 */ /* 0x0003e20000000a00 */
[----:B------:R-:W-:Y:S09]  /*0f50*/  @P0 BRA `(.L_x_8) ;  /* 0x0000000000700947 */ /* 0x000ff20003800000 */
        /* <DEDUP_REMOVED lines=8> */
[----:B------:R-:W3:Y:S04]  /*0fe0*/  LDG.E R24, desc[UR12][R24.64] ;  /* 0x0000000c18187981 */ /* 0x000ee8000c1e1900 */
[----:B------:R-:W4:Y:S01]  /*0ff0*/  LDG.E R21, desc[UR12][R20.64] ;  /* 0x0000000c14157981 */ /* 0x000f22000c1e1900 */
[----:B------:R-:W-:Y:S05]  /*1000*/  WARPSYNC.ALL ;  /* 0x0000000000007948 */ /* 0x000fea0003800000 */
[----:B---3--:R-:W-:Y:S04]  /*1010*/  STS [R5], R24 ;  /* 0x0000001805007388 */ /* 0x008fe80000000800 */
[----:B----4-:R-:W-:Y:S01]  /*1020*/  STS [R4], R21 ;  /* 0x0000001504007388 */ /* 0x010fe20000000800 */
[----:B------:R-:W-:Y:S06]  /*1030*/  BAR.SYNC.DEFER_BLOCKING 0x0 ;  /* 0x0000000000007b1d */ /* 0x000fec0000010000 */
[----:B------:R-:W-:Y:S04]  /*1040*/  LDS R26, [R14+0x10] ;  /* 0x000010000e1a7984 */ /* 0x000fe80000000800 */
[----:B------:R-:W1:Y:S04]  /*1050*/  LDS.128 R8, [R15] ;  /* 0x000000000f087984 */ /* 0x000e680000000c00 */
[----:B--2---:R-:W2:Y:S04]  /*1060*/  LDS R27, [R14] ;  /* 0x000000000e1b7984 */ /* 0x004ea80000000800 */
        /* <DEDUP_REMOVED lines=11> */
.L_x_8:
[----:B------:R-:W-:Y:S05]  /*1120*/  @P1 BRA `(.L_x_9) ;  /* 0xfffffff400681947 */ /* 0x000fea000383ffff */
.L_x_4:
[----:B-1----:R-:W-:Y:S05]  /*1130*/  BSYNC.RECONVERGENT B0 ;  /* 0x0000000000007941 */ /* 0x002fea0003800200 */
.L_x_0:
[----:B--2---:R-:W2:Y:S01]  /*1140*/  LDC.64 R12, c[0x0][0x388] ;  /* 0x0000e200ff0c7b82 */ /* 0x004ea20000000a00 */
[----:B------:R-:W-:-:S05]  /*1150*/  IMAD.SHL.U32 R5, R19, 0x4, RZ ;  /* 0x0000000413057824 */ /* 0x000fca00078e00ff */
[----:B------:R-:W-:Y:S01]  /*1160*/  LOP3.LUT R4, RZ, R5, RZ, 0x33, !PT ;  /* 0x00000005ff047212 */ /* 0x000fe200078e33ff */
[----:B--2---:R-:W-:-:S04]  /*1170*/  IMAD.SHL.U32 R7, R13, 0x4, RZ ;  /* 0x000000040d077824 */ /* 0x004fc800078e00ff */
[C---:B------:R-:W-:Y:S01]  /*1180*/  VIADD R11, R7.reuse, 0x3 ;  /* 0x00000003070b7836 */ /* 0x040fe20000000000 */
[----:B------:R-:W-:Y:S02]  /*1190*/  VIMNMX R9, PT, PT, R7, 0x6, !PT ;  /* 0x0000000607097848 */ /* 0x000fe40007fe0100 */
[----:B------:R-:W-:-:S03]  /*11a0*/  IADD3 R4, PT, PT, R4, R12, R7 ;  /* 0x0000000c04047210 */ /* 0x000fc60007ffe007 */
[----:B------:R-:W-:Y:S01]  /*11b0*/  VIADD R7, R9, 0xfffffffb ;  /* 0xfffffffb09077836 */ /* 0x000fe20000000000 */
[----:B------:R-:W-:-:S04]  /*11c0*/  VIMNMX R4, PT, PT, R11, R4, PT ;  /* 0x000000040b047248 */ /* 0x000fc80003fe0100 */
[----:B------:R-:W-:-:S13]  /*11d0*/  ISETP.GT.AND P0, PT, R7, R4, PT ;  /* 0x000000040700720c */ /* 0x000fda0003f04270 */
[----:B-1----:R-:W-:Y:S05]  /*11e0*/  @P0 EXIT ;  /* 0x000000000000094d */ /* 0x002fea0003800000 */
[----:B------:R-:W1:Y:S01]  /*11f0*/  LDCU UR5, c[0x0][0x388] ;  /* 0x00007100ff0577ac */ /* 0x000e620008000800 */
[----:B------:R-:W-:Y:S01]  /*1200*/  ISETP.GE.AND P0, PT, R13, 0x1, PT ;  /* 0x000000010d00780c */ /* 0x000fe20003f06270 */
[----:B------:R-:W-:Y:S02]  /*1210*/  IMAD R6, R0, 0x4, R11 ;  /* 0x0000000400067824 */ /* 0x000fe400078e020b */
[----:B------:R-:W-:Y:S01]  /*1220*/  IMAD.IADD R8, R5, 0x1, R2 ;  /* 0x0000000105087824 */ /* 0x000fe200078e0202 */
[----:B-1----:R-:W-:-:S06]  /*1230*/  UIADD3 UR5, UPT, UPT, UR5, -0x1, URZ ;  /* 0xffffffff05057890 */ /* 0x002fcc000fffe0ff */
[----:B------:R-:W-:-:S03]  /*1240*/  VIMNMX R6, PT, PT, R6, UR5, PT ;  /* 0x0000000506067c48 */ /* 0x000fc6000bfe0100 */
[----:B------:R-:W-:Y:S05]  /*1250*/  @!P0 BRA `(.L_x_10) ;  /* 0x0000001c003c8947 */ /* 0x000fea0003800000 */
[----:B------:R-:W-:-:S13]  /*1260*/  ISETP.NE.AND P0, PT, R13, 0x1, PT ;  /* 0x000000010d00780c */ /* 0x000fda0003f05270 */
[----:B------:R-:W-:Y:S05]  /*1270*/  @P0 BRA `(.L_x_11) ;  /* 0x0000000c00e40947 */ /* 0x000fea0003800000 */
[----:B------:R-:W-:Y:S01]  /*1280*/  VIADD R8, R9, 0xfffffffa ;  /* 0xfffffffa09087836 */ /* 0x000fe20000000000 */
[----:B------:R-:W-:Y:S01]  /*1290*/  PRMT R10, RZ, 0x7610, R10 ;  /* 0x00007610ff0a7816 */ /* 0x000fe2000000000a */
[----:B------:R-:W-:Y:S01]  /*12a0*/  IMAD.MOV.U32 R9, RZ, RZ, RZ ;  /* 0x000000ffff097224 */ /* 0x000fe200078e00ff */
[----:B------:R-:W-:-:S07]  /*12b0*/  PRMT R11, RZ, 0x7610, R11 ;  /* 0x00007610ff0b7816 */ /* 0x000fce000000000b */
.L_x_23:
[----:B------:R-:W-:Y:S01]  /*12c0*/  IMAD R12, R0, 0x4, R7 ;  /* 0x00000004000c7824 */ /* 0x000fe200078e0207 */
[----:B------:R-:W-:Y:S01]  /*12d0*/  BSSY.RECONVERGENT B1, `(.L_x_12) ;  /* 0x00000ed000017945 */ /* 0x000fe20003800200 */
[----:B------:R-:W-:-:S03]  /*12e0*/  VIADD R11, R11, 0x1 ;  /* 0x000000010b0b7836 */ /* 0x000fc60000000000 */
[----:B------:R-:W-:Y:S02]  /*12f0*/  VIMNMX R13, PT, PT, R5, R12, !PT ;  /* 0x0000000c050d7248 */ /* 0x000fe40007fe0100 */
[----:B------:R-:W-:-:S03]  /*1300*/  VIADDMNMX R15, R12, 0x3, R6, PT ;  /* 0x000000030c0f7846 */ /* 0x000fc60003800106 */
[----:B------:R-:W-:-:S05]  /*1310*/  IMAD.IADD R28, R13, 0x1, R2 ;  /* 0x000000010d1c7824 */ /* 0x000fca00078e0202 */
[----:B------:R-:W-:-:S13]  /*1320*/  ISETP.GT.AND P0, PT, R28, R15, PT ;  /* 0x0000000f1c00720c */ /* 0x000fda0003f04270 */
[----:B-1----:R-:W-:Y:S05]  /*1330*/  @P0 BRA `(.L_x_13) ;  /* 0x0000000c00980947 */ /* 0x002fea0003800000 */
[----:B------:R-:W-:-:S13]  /*1340*/  ISETP.NE.AND P0, PT, R3, RZ, PT ;  /* 0x000000ff0300720c */ /* 0x000fda0003f05270 */
[----:B------:R-:W-:Y:S05]  /*1350*/  @P0 BRA `(.L_x_13) ;  /* 0x0000000c00900947 */ /* 0x000fea0003800000 */
[----:B------:R-:W1:Y:S01]  /*1360*/  LDC.64 R12, c[0x0][0x380] ;  /* 0x0000e000ff0c7b82 */ /* 0x000e620000000a00 */
[--C-:B------:R-:W-:Y:S01]  /*1370*/  IMAD.IADD R29, R28, 0x1, -R7.reuse ;  /* 0x000000011c1d7824 */ /* 0x100fe200078e0a07 */
[----:B------:R-:W-:Y:S01]  /*1380*/  SHF.R.U32.HI R15, RZ, 0x1d, R7 ;  /* 0x0000001dff0f7819 */ /* 0x000fe20000011607 */
[----:B------:R-:W-:-:S03]  /*1390*/  IMAD.SHL.U32 R14, R7, 0x8, RZ ;  /* 0x00000008070e7824 */ /* 0x000fc600078e00ff */
[----:B------:R-:W-:Y:S02]  /*13a0*/  LOP3.LUT R15, R15, 0x3, RZ, 0xc0, !PT ;  /* 0x000000030f0f7812 */ /* 0x000fe400078ec0ff */
[----:B------:R-:W-:Y:S01]  /*13b0*/  LOP3.LUT R21, R14, 0xffffffe0, RZ, 0xc0, !PT ;  /* 0xffffffe00e157812 */ /* 0x000fe200078ec0ff */
[----:B-1----:R-:W-:-:S03]  /*13c0*/  IMAD.WIDE R12, R29, 0x8, R12 ;  /* 0x000000081d0c7825 */ /* 0x002fc600078e020c */
[----:B------:R-:W-:Y:S02]  /*13d0*/  IADD3 R20, P0, PT, R12, R21, RZ ;  /* 0x000000150c147210 */ /* 0x000fe40007f1e0ff */
[----:B------:R-:W-:Y:S01]  /*13e0*/  LOP3.LUT R30, R7, 0x7ffffffc, RZ, 0xc0, !PT ;  /* 0x7ffffffc071e7812 */ /* 0x000fe200078ec0ff */
[----:B------:R-:W-:Y:S01]  /*13f0*/  IMAD.WIDE R16, R28, 0x4, RZ ;  /* 0x000000041c107825 */ /* 0x000fe200078e02ff */
[----:B------:R-:W-:Y:S01]  /*1400*/  SHF.R.S32.HI R31, RZ, 0x1f, R29 ;  /* 0x0000001fff1f7819 */ /* 0x000fe2000001141d */
[----:B------:R-:W2:Y:S02]  /*1410*/  LDG.E.64 R26, desc[UR12][R12.64+0x10] ;  /* 0x0000100c0c1a7981 */ /* 0x000ea4000c1e1b00 */
[----:B------:R-:W-:Y:S02]  /*1420*/  IMAD.X R21, R13, 0x1, R15, P0 ;  /* 0x000000010d157824 */ /* 0x000fe400000e060f */
[----:B------:R-:W4:Y:S04]  /*1430*/  LDG.E.64 R14, desc[UR12][R12.64] ;  /* 0x0000000c0c0e7981 */ /* 0x000f28000c1e1b00 */
[----:B------:R-:W5:Y:S01]  /*1440*/  LDG.E.64 R20, desc[UR12][R20.64] ;  /* 0x0000000c14147981 */ /* 0x000f62000c1e1b00 */
[----:B------:R-:W-:-:S05]  /*1450*/  IADD3 R19, P0, PT, R29, R30, RZ ;  /* 0x0000001e1d137210 */ /* 0x000fca0007f1e0ff */
[----:B------:R-:W-:Y:S01]  /*1460*/  IMAD.X R22, RZ, RZ, R31, P0 ;  /* 0x000000ffff167224 */ /* 0x000fe200000e061f */
[C---:B----4-:R-:W-:Y:S02]  /*1470*/  LEA R34, P1, R19.reuse, R14, 0x2 ;  /* 0x0000000e13227211 */ /* 0x050fe400078210ff */
[----:B0--3--:R-:W-:Y:S02]  /*1480*/  IADD3 R18, P0, PT, R14, R16, RZ ;  /* 0x000000100e127210 */ /* 0x009fe40007f1e0ff */
[----:B------:R-:W-:Y:S02]  /*1490*/  LEA.HI.X R35, R19, R15, R22, 0x2, P1 ;  /* 0x0000000f13237211 */ /* 0x000fe400008f1416 */
[----:B-----5:R-:W-:Y:S01]  /*14a0*/  IADD3 R36, P1, PT, R16, R20, RZ ;  /* 0x0000001410247210 */ /* 0x020fe20007f3e0ff */
[----:B------:R-:W-:Y:S01]  /*14b0*/  IMAD.X R19, R15, 0x1, R17, P0 ;  /* 0x000000010f137824 */ /* 0x000fe200000e0611 */
[----:B------:R-:W3:Y:S03]  /*14c0*/  LDG.E.64 R22, desc[UR12][R12.64+0x18] ;  /* 0x0000180c0c167981 */ /* 0x000ee6000c1e1b00 */
[----:B------:R-:W-:Y:S01]  /*14d0*/  IMAD.X R37, R17, 0x1, R21, P1 ;  /* 0x0000000111257824 */ /* 0x000fe200008e0615 */
[----:B------:R-:W4:Y:S04]  /*14e0*/  LDG.E R35, desc[UR12][R34.64+-0x4] ;  /* 0xfffffc0c22237981 */ /* 0x000f28000c1e1900 */
[----:B------:R-:W5:Y:S04]  /*14f0*/  LDG.E.64 R20, desc[UR12][R12.64+0x8] ;  /* 0x0000080c0c147981 */ /* 0x000f68000c1e1b00 */
[----:B------:R-:W4:Y:S04]  /*1500*/  LDG.E R32, desc[UR12][R18.64] ;  /* 0x0000000c12207981 */ /* 0x000f28000c1e1900 */
[----:B------:R-:W4:Y:S01]  /*1510*/  LDG.E R36, desc[UR12][R36.64] ;  /* 0x0000000c24247981 */ /* 0x000f22000c1e1900 */
[----:B------:R-:W-:-:S04]  /*1520*/  LEA R24, P0, R29, R14, 0x2 ;  /* 0x0000000e1d187211 */ /* 0x000fc800078010ff */
[----:B------:R-:W-:Y:S02]  /*1530*/  LEA.HI.X R25, R29, R15, R31, 0x2, P0 ;  /* 0x0000000f1d197211 */ /* 0x000fe400000f141f */
[----:B--2---:R-:W-:-:S03]  /*1540*/  IADD3 R26, P1, PT, R16, R26, RZ ;  /* 0x0000001a101a7210 */ /* 0x004fc60007f3e0ff */
[----:B------:R-:W2:Y:S02]  /*1550*/  LDG.E R33, desc[UR12][R24.64+0x4] ;  /* 0x0000040c18217981 */ /* 0x000ea4000c1e1900 */
[----:B------:R-:W-:-:S05]  /*1560*/  IMAD.X R27, R17, 0x1, R27, P1 ;  /* 0x00000001111b7824 */ /* 0x000fca00008e061b */
[----:B------:R-:W2:Y:S01]  /*1570*/  LDG.E R26, desc[UR12][R26.64] ;  /* 0x0000000c1a1a7981 */ /* 0x000ea2000c1e1900 */
[----:B-----5:R-:W-:-:S05]  /*1580*/  IADD3 R20, P0, PT, R16, R20, RZ ;  /* 0x0000001410147210 */ /* 0x020fca0007f1e0ff */
[C---:B------:R-:W-:Y:S01]  /*1590*/  IMAD.X R21, R17.reuse, 0x1, R21, P0 ;  /* 0x0000000111157824 */ /* 0x040fe200000e0615 */
[----:B---3--:R-:W-:Y:S02]  /*15a0*/  IADD3 R22, P0, PT, R16, R22, RZ ;  /* 0x0000001610167210 */ /* 0x008fe40007f1e0ff */
[----:B----4-:R-:W-:Y:S02]  /*15b0*/  VIADDMNMX R32, R36, R35, R32, !PT ;  /* 0x0000002324207246 */ /* 0x010fe40007800120 */
[----:B------:R-:W3:Y:S01]  /*15c0*/  LDG.E R35, desc[UR12][R24.64] ;  /* 0x0000000c18237981 */ /* 0x000ee2000c1e1900 */
[----:B------:R-:W-:-:S03]  /*15d0*/  IMAD.X R23, R17, 0x1, R23, P0 ;  /* 0x0000000111177824 */ /* 0x000fc600000e0617 */
[----:B------:R-:W3:Y:S04]  /*15e0*/  LDG.E R34, desc[UR12][R20.64] ;  /* 0x0000000c14227981 */ /* 0x000ee8000c1e1900 */
[----:B------:R-:W4:Y:S04]  /*15f0*/  LDG.E R36, desc[UR12][R24.64+0x8] ;  /* 0x0000080c18247981 */ /* 0x000f28000c1e1900 */
[----:B------:R-:W4:Y:S01]  /*1600*/  LDG.E R22, desc[UR12][R22.64] ;  /* 0x0000000c16167981 */ /* 0x000f22000c1e1900 */
[----:B------:R-:W-:Y:S01]  /*1610*/  ISETP.NE.AND P0, PT, R30, R7, PT ;  /* 0x000000071e00720c */ /* 0x000fe20003f05270 */
[----:B------:R-:W-:Y:S01]  /*1620*/  BSSY.RECONVERGENT B0, `(.L_x_14) ;  /* 0x000009f000007945 */ /* 0x000fe20003800200 */
[----:B---3--:R-:W-:-:S04]  /*1630*/  VIADDMNMX R32, R34, R35, R32, !PT ;  /* 0x0000002322207246 */ /* 0x008fc80007800120 */
[----:B--2---:R-:W-:-:S04]  /*1640*/  VIADDMNMX R33, R26, R33, R32, !PT ;  /* 0x000000211a217246 */ /* 0x004fc80007800120 */
[----:B----4-:R-:W-:-:S03]  /*1650*/  VIADDMNMX R36, R22, R36, R33, !PT ;  /* 0x0000002416247246 */ /* 0x010fc60007800121 */
[----:B------:R-:W-:Y:S05]  /*1660*/  @!P0 BRA `(.L_x_15) ;  /* 0x0000000800688947 */ /* 0x000fea0003800000 */
[C---:B------:R-:W-:Y:S01]  /*1670*/  LOP3.LUT R22, R7.reuse, 0xfffffffc, RZ, 0xc0, !PT ;  /* 0xfffffffc07167812 */ /* 0x040fe200078ec0ff */
[----:B------:R-:W-:Y:S01]  /*1680*/  BSSY.RECONVERGENT B2, `(.L_x_16) ;  /* 0x0000052000027945 */ /* 0x000fe20003800200 */
[----:B------:R-:W-:Y:S02]  /*1690*/  LOP3.LUT P0, RZ, R7, 0x3, RZ, 0xc0, !PT ;  /* 0x0000000307ff7812 */ /* 0x000fe4000780c0ff */
[----:B------:R-:W-:-:S04]  /*16a0*/  IADD3 R22, PT, PT, -R22, R8, R9 ;  /* 0x0000000816167210 */ /* 0x000fc80007ffe109 */
[----:B------:R-:W-:-:S13]  /*16b0*/  ISETP.GE.U32.AND P1, PT, R22, 0x7, PT ;  /* 0x000000071600780c */ /* 0x000fda0003f26070 */
[----:B------:R-:W-:Y:S05]  /*16c0*/  @!P1 BRA `(.L_x_17) ;  /* 0x0000000400349947 */ /* 0x000fea0003800000 */
[--C-:B------:R-:W-:Y:S01]  /*16d0*/  SHF.R.U32.HI R22, RZ, 0x2, R7.reuse ;  /* 0x00000002ff167819 */ /* 0x100fe20000011607 */
[----:B------:R-:W0:Y:S01]  /*16e0*/  LDCU.64 UR6, c[0x0][0x380] ;  /* 0x00007000ff0677ac */ /* 0x000e220008000a00 */
[----:B------:R-:W-:Y:S02]  /*16f0*/  SHF.R.U32.HI R26, RZ, 0x2, R7 ;  /* 0x00000002ff1a7819 */ /* 0x000fe40000011607 */
[----:B------:R-:W-:Y:S01]  /*1700*/  LOP3.LUT R25, R22, 0x1fffffff, RZ, 0xc0, !PT ;  /* 0x1fffffff16197812 */ /* 0x000fe200078ec0ff */
[----:B------:R-:W-:Y:S01]  /*1710*/  IMAD.WIDE R22, R7, 0x4, RZ ;  /* 0x0000000407167825 */ /* 0x000fe200078e02ff */
[----:B------:R-:W-:-:S03]  /*1720*/  LOP3.LUT R35, R26, 0x1fffffff, RZ, 0xc0, !PT ;  /* 0x1fffffff1a237812 */ /* 0x000fc600078ec0ff */
[----:B------:R-:W-:-:S04]  /*1730*/  IMAD.WIDE.U32 R24, R25, 0x10, R16 ;  /* 0x0000001019187825 */ /* 0x000fc800078e0010 */
[----:B------:R-:W-:Y:S01]  /*1740*/  IMAD.WIDE R26, R28, 0x8, RZ ;  /* 0x000000081c1a7825 */ /* 0x000fe200078e02ff */
[----:B------:R-:W-:-:S03]  /*1750*/  IADD3 R32, P1, P2, R14, R24, -R22 ;  /* 0x000000180e207210 */ /* 0x000fc60007a3e816 */
[----:B------:R-:W-:Y:S01]  /*1760*/  IMAD.MOV.U32 R28, RZ, RZ, RZ ;  /* 0x000000ffff1c7224 */ /* 0x000fe200078e00ff */
[----:B------:R-:W-:Y:S01]  /*1770*/  IADD3.X R33, PT, PT, R15, R25, ~R23, P1, P2 ;  /* 0x000000190f217210 */ /* 0x000fe20000fe4c17 */
[----:B------:R-:W-:Y:S01]  /*1780*/  IMAD.WIDE.U32 R24, R35, 0x20, R26 ;  /* 0x0000002023187825 */ /* 0x000fe200078e001a */
[----:B------:R-:W-:-:S03]  /*1790*/  IADD3 R32, P1, PT, R32, 0x10, RZ ;  /* 0x0000001020207810 */ /* 0x000fc60007f3e0ff */
[----:B------:R-:W-:-:S04]  /*17a0*/  IMAD.WIDE R22, R7, 0x8, RZ ;  /* 0x0000000807167825 */ /* 0x000fc800078e02ff */
[----:B------:R-:W-:Y:S01]  /*17b0*/  IMAD.X R33, RZ, RZ, R33, P1 ;  /* 0x000000ffff217224 */ /* 0x000fe200008e0621 */
[----:B0-----:R-:W-:-:S04]  /*17c0*/  IADD3 R22, P2, P3, R24, UR6, -R22 ;  /* 0x0000000618167c10 */ /* 0x001fc8000fb5e816 */
[----:B------:R-:W-:Y:S02]  /*17d0*/  IADD3 R22, P4, PT, R22, 0x20, RZ ;  /* 0x0000002016167810 */ /* 0x000fe40007f9e0ff */
[----:B------:R-:W-:-:S05]  /*17e0*/  IADD3.X R23, PT, PT, R25, UR7, ~R23, P2, P3 ;  /* 0x0000000719177c10 */ /* 0x000fca00097e6c17 */
[----:B------:R-:W-:-:S07]  /*17f0*/  IMAD.X R23, RZ, RZ, R23, P4 ;  /* 0x000000ffff177224 */ /* 0x000fce00020e0617 */
.L_x_18:
[----:B------:R-:W2:Y:S04]  /*1800*/  LDG.E.64 R24, desc[UR12][R22.64+-0x18] ;  /* 0xffffe80c16187981 */ /* 0x000ea8000c1e1b00 */
[----:B------:R-:W3:Y:S01]  /*1810*/  LDG.E.64 R26, desc[UR12][R22.64+-0x10] ;  /* 0xfffff00c161a7981 */ /* 0x000ee2000c1e1b00 */
[----:B--2---:R-:W-:-:S05]  /*1820*/  IADD3 R24, P1, PT, R16, R24, RZ ;  /* 0x0000001810187210 */ /* 0x004fca0007f3e0ff */
[----:B------:R-:W-:-:S05]  /*1830*/  IMAD.X R25, R17, 0x1, R25, P1 ;  /* 0x0000000111197824 */ /* 0x000fca00008e0619 */
[----:B------:R0:W2:Y:S02]  /*1840*/  LDG.E R34, desc[UR12][R24.64] ;  /* 0x0000000c18227981 */ /* 0x0000a4000c1e1900 */
[----:B0-----:R-:W-:Y:S02]  /*1850*/  IMAD.MOV.U32 R24, RZ, RZ, R32 ;  /* 0x000000ffff187224 */ /* 0x001fe400078e0020 */
[----:B------:R-:W-:-:S05]  /*1860*/  IMAD.MOV.U32 R25, RZ, RZ, R33 ;  /* 0x000000ffff197224 */ /* 0x000fca00078e0021 */
[----:B------:R-:W2:Y:S01]  /*1870*/  LDG.E R33, desc[UR12][R24.64+-0x10] ;  /* 0xfffff00c18217981 */ /* 0x000ea2000c1e1900 */
[----:B---3--:R-:W-:-:S03]  /*1880*/  IADD3 R26, P1, PT, R16, R26, RZ ;  /* 0x0000001a101a7210 */ /* 0x008fc60007f3e0ff */
[----:B------:R-:W3:Y:S02]  /*1890*/  LDG.E R35, desc[UR12][R24.64+-0xc] ;  /* 0xfffff40c18237981 */ /* 0x000ee4000c1e1900 */
[----:B------:R-:W-:Y:S02]  /*18a0*/  IMAD.X R27, R17, 0x1, R27, P1 ;  /* 0x00000001111b7824 */ /* 0x000fe400008e061b */
[----:B------:R-:W4:Y:S04]  /*18b0*/  LDG.E R37, desc[UR12][R24.64+-0x8] ;  /* 0xfffff80c18257981 */ /* 0x000f28000c1e1900 */
[----:B------:R-:W3:Y:S01]  /*18c0*/  LDG.E R26, desc[UR12][R26.64] ;  /* 0x0000000c1a1a7981 */ /* 0x000ee2000c1e1900 */
[----:B--2---:R-:W-:-:S03]  /*18d0*/  VIADDMNMX R36, R34, R33, R36, !PT ;  /* 0x0000002122247246 */ /* 0x004fc60007800124 */
[----:B------:R-:W2:Y:S01]  /*18e0*/  LDG.E.64 R32, desc[UR12][R22.64+-0x8] ;  /* 0xfffff80c16207981 */ /* 0x000ea2000c1e1b00 */
[----:B---3--:R-:W-:-:S03]  /*18f0*/  VIADDMNMX R36, R26, R35, R36, !PT ;  /* 0x000000231a247246 */ /* 0x008fc60007800124 */
[----:B------:R-:W3:Y:S01]  /*1900*/  LDG.E.64 R26, desc[UR12][R22.64+0x8] ;  /* 0x0000080c161a7981 */ /* 0x000ee2000c1e1b00 */
[----:B--2---:R-:W-:-:S05]  /*1910*/  IADD3 R34, P1, PT, R16, R32, RZ ;  /* 0x0000002010227210 */ /* 0x004fca0007f3e0ff */
[----:B------:R-:W-:Y:S02]  /*1920*/  IMAD.X R35, R17, 0x1, R33, P1 ;  /* 0x0000000111237824 */ /* 0x000fe400008e0621 */
[----:B------:R-:W2:Y:S04]  /*1930*/  LDG.E.64 R32, desc[UR12][R22.64] ;  /* 0x0000000c16207981 */ /* 0x000ea8000c1e1b00 */
[----:B------:R-:W4:Y:S01]  /*1940*/  LDG.E R34, desc[UR12][R34.64] ;  /* 0x0000000c22227981 */ /* 0x000f22000c1e1900 */
[----:B--2---:R-:W-:-:S05]  /*1950*/  IADD3 R32, P1, PT, R16, R32, RZ ;  /* 0x0000002010207210 */ /* 0x004fca0007f3e0ff */
[----:B------:R-:W-:Y:S01]  /*1960*/  IMAD.X R33, R17, 0x1, R33, P1 ;  /* 0x0000000111217824 */ /* 0x000fe200008e0621 */
[----:B----4-:R-:W-:Y:S02]  /*1970*/  VIADDMNMX R36, R34, R37, R36, !PT ;  /* 0x0000002522247246 */ /* 0x010fe40007800124 */
[----:B------:R-:W2:Y:S04]  /*1980*/  LDG.E R37, desc[UR12][R24.64+-0x4] ;  /* 0xfffffc0c18257981 */ /* 0x000ea8000c1e1900 */
[----:B------:R-:W2:Y:S01]  /*1990*/  LDG.E R32, desc[UR12][R32.64] ;  /* 0x0000000c20207981 */ /* 0x000ea2000c1e1900 */
[----:B---3--:R-:W-:-:S03]  /*19a0*/  IADD3 R26, P1, PT, R16, R26, RZ ;  /* 0x0000001a101a7210 */ /* 0x008fc60007f3e0ff */
[----:B------:R-:W3:Y:S02]  /*19b0*/  LDG.E.64 R34, desc[UR12][R22.64+0x10] ;  /* 0x0000100c16227981 */ /* 0x000ee4000c1e1b00 */
[----:B------:R-:W-:-:S05]  /*19c0*/  IMAD.X R27, R17, 0x1, R27, P1 ;  /* 0x00000001111b7824 */ /* 0x000fca00008e061b */
[----:B------:R-:W4:Y:S01]  /*19d0*/  LDG.E R26, desc[UR12][R26.64] ;  /* 0x0000000c1a1a7981 */ /* 0x000f22000c1e1900 */
[----:B--2---:R-:W-:-:S03]  /*19e0*/  VIADDMNMX R36, R32, R37, R36, !PT ;  /* 0x0000002520247246 */ /* 0x004fc60007800124 */
[----:B------:R-:W4:Y:S01]  /*19f0*/  LDG.E R37, desc[UR12][R24.64] ;  /* 0x0000000c18257981 */ /* 0x000f22000c1e1900 */
[----:B---3--:R-:W-:-:S03]  /*1a00*/  IADD3 R34, P1, PT, R16, R34, RZ ;  /* 0x0000002210227210 */ /* 0x008fc60007f3e0ff */
[----:B------:R-:W2:Y:S02]  /*1a10*/  LDG.E.64 R32, desc[UR12][R22.64+0x18] ;  /* 0x0000180c16207981 */ /* 0x000ea4000c1e1b00 */
[----:B------:R-:W-:-:S05]  /*1a20*/  IMAD.X R35, R17, 0x1, R35, P1 ;  /* 0x0000000111237824 */ /* 0x000fca00008e0623 */
[----:B------:R-:W3:Y:S04]  /*1a30*/  LDG.E R34, desc[UR12][R34.64] ;  /* 0x0000000c22227981 */ /* 0x000ee8000c1e1900 */
[----:B------:R-:W5:Y:S01]  /*1a40*/  LDG.E R35, desc[UR12][R24.64+0xc] ;  /* 0x00000c0c18237981 */ /* 0x000f62000c1e1900 */
[----:B----4-:R-:W-:-:S03]  /*1a50*/  VIADDMNMX R36, R26, R37, R36, !PT ;  /* 0x000000251a247246 */ /* 0x010fc60007800124 */
[----:B------:R-:W4:Y:S04]  /*1a60*/  LDG.E.64 R26, desc[UR12][R22.64+0x20] ;  /* 0x0000200c161a7981 */ /* 0x000f28000c1e1b00 */
[----:B------:R-:W3:Y:S01]  /*1a70*/  LDG.E R37, desc[UR12][R24.64+0x4] ;  /* 0x0000040c18257981 */ /* 0x000ee2000c1e1900 */
[----:B--2---:R-:W-:-:S05]  /*1a80*/  IADD3 R32, P1, PT, R16, R32, RZ ;  /* 0x0000002010207210 */ /* 0x004fca0007f3e0ff */
[----:B------:R-:W-:-:S05]  /*1a90*/  IMAD.X R33, R17, 0x1, R33, P1 ;  /* 0x0000000111217824 */ /* 0x000fca00008e0621 */
[----:B------:R-:W2:Y:S01]  /*1aa0*/  LDG.E R32, desc[UR12][R32.64] ;  /* 0x0000000c20207981 */ /* 0x000ea2000c1e1900 */
[----:B----4-:R-:W-:Y:S02]  /*1ab0*/  IADD3 R26, P1, PT, R16, R26, RZ ;  /* 0x0000001a101a7210 */ /* 0x010fe40007f3e0ff */
[----:B---3--:R-:W-:-:S03]  /*1ac0*/  VIADDMNMX R36, R34, R37, R36, !PT ;  /* 0x0000002522247246 */ /* 0x008fc60007800124 */
[----:B------:R-:W-:Y:S01]  /*1ad0*/  IMAD.X R27, R17, 0x1, R27, P1 ;  /* 0x00000001111b7824 */ /* 0x000fe200008e061b */
[----:B------:R-:W2:Y:S04]  /*1ae0*/  LDG.E R37, desc[UR12][R24.64+0x8] ;  /* 0x0000080c18257981 */ /* 0x000ea8000c1e1900 */
[----:B------:R-:W5:Y:S01]  /*1af0*/  LDG.E R26, desc[UR12][R26.64] ;  /* 0x0000000c1a1a7981 */ /* 0x000f62000c1e1900 */
[----:B------:R-:W-:-:S05]  /*1b00*/  VIADD R28, R28, 0x8 ;  /* 0x000000081c1c7836 */ /* 0x000fca0000000000 */
[----:B------:R-:W-:Y:S02]  /*1b10*/  ISETP.NE.AND P1, PT, R28, RZ, PT ;  /* 0x000000ff1c00720c */ /* 0x000fe40003f25270 */
[----:B------:R-:W-:Y:S01]  /*1b20*/  IADD3 R22, P3, PT, R22, 0x40, RZ ;  /* 0x0000004016167810 */ /* 0x000fe20007f7e0ff */
[----:B------:R-:W-:-:S04]  /*1b30*/  VIADD R30, R30, 0x8 ;  /* 0x000000081e1e7836 */ /* 0x000fc80000000000 */
[----:B------:R-:W-:Y:S01]  /*1b40*/  IMAD.X R23, RZ, RZ, R23, P3 ;  /* 0x000000ffff177224 */ /* 0x000fe200018e0617 */
[----:B--2---:R-:W-:Y:S02]  /*1b50*/  VIADDMNMX R36, R32, R37, R36, !PT ;  /* 0x0000002520247246 */ /* 0x004fe40007800124 */
[----:B------:R-:W-:Y:S02]  /*1b60*/  IADD3 R32, P2, PT, R24, 0x20, RZ ;  /* 0x0000002018207810 */ /* 0x000fe40007f5e0ff */
[----:B-----5:R-:W-:-:S03]  /*1b70*/  VIADDMNMX R36, R26, R35, R36, !PT ;  /* 0x000000231a247246 */ /* 0x020fc60007800124 */
[----:B------:R-:W-:Y:S01]  /*1b80*/  IMAD.X R33, RZ, RZ, R25, P2 ;  /* 0x000000ffff217224 */ /* 0x000fe200010e0619 */
[----:B------:R-:W-:Y:S07]  /*1b90*/  @P1 BRA `(.L_x_18) ;  /* 0xfffffffc00181947 */ /* 0x000fee000383ffff */
.L_x_17:
[----:B------:R-:W-:Y:S05]  /*1ba0*/  BSYNC.RECONVERGENT B2 ;  /* 0x0000000000027941 */ /* 0x000fea0003800200 */
.L_x_16:
[----:B------:R-:W-:Y:S05]  /*1bb0*/  @!P0 BRA `(.L_x_15) ;  /* 0x0000000400148947 */ /* 0x000fea0003800000 */
[----:B------:R-:W-:Y:S01]  /*1bc0*/  LOP3.LUT R22, R7, 0x4, RZ, 0xc0, !PT ;  /* 0x0000000407167812 */ /* 0x000fe200078ec0ff */
[----:B------:R-:W-:Y:S04]  /*1bd0*/  BSSY.RECONVERGENT B2, `(.L_x_19) ;  /* 0x0000026000027945 */ /* 0x000fe80003800200 */
[----:B------:R-:W-:-:S05]  /*1be0*/  IMAD.MOV R22, RZ, RZ, -R22 ;  /* 0x000000ffff167224 */ /* 0x000fca00078e0a16 */
[----:B------:R-:W-:-:S05]  /*1bf0*/  PRMT R22, R22, 0x7710, RZ ;  /* 0x0000771016167816 */ /* 0x000fca00000000ff */
[----:B------:R-:W-:-:S05]  /*1c00*/  IMAD.IADD R22, R11, 0x1, R22 ;  /* 0x000000010b167824 */ /* 0x000fca00078e0216 */
[----:B------:R-:W-:-:S04]  /*1c10*/  LOP3.LUT R22, R22, 0x7, RZ, 0xc0, !PT ;  /* 0x0000000716167812 */ /* 0x000fc800078ec0ff */
[C---:B------:R-:W-:Y:S01]  /*1c20*/  LOP3.LUT P0, RZ, R22.reuse, 0x3, RZ, 0xc0, !PT ;  /* 0x0000000316ff7812 */ /* 0x040fe2000780c0ff */
[----:B------:R-:W-:-:S05]  /*1c30*/  VIADD R23, R22, 0xffffffff ;  /* 0xffffffff16177836 */ /* 0x000fca0000000000 */
[----:B------:R-:W-:-:S13]  /*1c40*/  ISETP.GE.U32.AND P1, PT, R23, 0x3, PT ;  /* 0x000000031700780c */ /* 0x000fda0003f26070 */
[----:B------:R-:W-:Y:S05]  /*1c50*/  @!P1 BRA `(.L_x_20) ;  /* 0x0000000000749947 */ /* 0x000fea0003800000 */
[----:B------:R-:W-:-:S05]  /*1c60*/  IMAD.WIDE R34, R30, 0x8, R12 ;  /* 0x000000081e227825 */ /* 0x000fca00078e020c */
[----:B------:R-:W2:Y:S01]  /*1c70*/  LDG.E.64 R22, desc[UR12][R34.64+0x8] ;  /* 0x0000080c22167981 */ /* 0x000ea2000c1e1b00 */
[----:B------:R-:W-:-:S03]  /*1c80*/  LEA R32, P1, R29, R14, 0x2 ;  /* 0x0000000e1d207211 */ /* 0x000fc600078210ff */
[----:B------:R-:W3:Y:S01]  /*1c90*/  LDG.E.64 R26, desc[UR12][R34.64+0x10] ;  /* 0x0000100c221a7981 */ /* 0x000ee2000c1e1b00 */
[----:B------:R-:W-:-:S03]  /*1ca0*/  LEA.HI.X R33, R29, R15, R31, 0x2, P1 ;  /* 0x0000000f1d217211 */ /* 0x000fc600008f141f */
[----:B------:R-:W4:Y:S01]  /*1cb0*/  LDG.E.64 R24, desc[UR12][R34.64+0x18] ;  /* 0x0000180c22187981 */ /* 0x000f22000c1e1b00 */
[----:B------:R-:W-:-:S05]  /*1cc0*/  IMAD.WIDE R32, R30, 0x4, R32 ;  /* 0x000000041e207825 */ /* 0x000fca00078e0220 */
[----:B------:R-:W5:Y:S01]  /*1cd0*/  LDG.E R37, desc[UR12][R32.64] ;  /* 0x0000000c20257981 */ /* 0x000f62000c1e1900 */
[----:B--2---:R-:W-:-:S05]  /*1ce0*/  IADD3 R22, P1, PT, R16, R22, RZ ;  /* 0x0000001610167210 */ /* 0x004fca0007f3e0ff */
[----:B------:R-:W-:-:S05]  /*1cf0*/  IMAD.X R23, R17, 0x1, R23, P1 ;  /* 0x0000000111177824 */ /* 0x000fca00008e0617 */
[----:B------:R-:W5:Y:S04]  /*1d00*/  LDG.E R28, desc[UR12][R22.64] ;  /* 0x0000000c161c7981 */ /* 0x000f68000c1e1900 */
[----:B------:R-:W2:Y:S01]  /*1d10*/  LDG.E.64 R22, desc[UR12][R34.64+0x20] ;  /* 0x0000200c22167981 */ /* 0x000ea2000c1e1b00 */
[----:B---3--:R-:W-:-:S05]  /*1d20*/  IADD3 R26, P1, PT, R16, R26, RZ ;  /* 0x0000001a101a7210 */ /* 0x008fca0007f3e0ff */
[C---:B------:R-:W-:Y:S01]  /*1d30*/  IMAD.X R27, R17.reuse, 0x1, R27, P1 ;  /* 0x00000001111b7824 */ /* 0x040fe200008e061b */
[----:B----4-:R-:W-:Y:S01]  /*1d40*/  IADD3 R24, P1, PT, R16, R24, RZ ;  /* 0x0000001810187210 */ /* 0x010fe20007f3e0ff */
[----:B------:R-:W3:Y:S04]  /*1d50*/  LDG.E R34, desc[UR12][R32.64+0x8] ;  /* 0x0000080c20227981 */ /* 0x000ee8000c1e1900 */
[----:B------:R-:W-:Y:S01]  /*1d60*/  IMAD.X R25, R17, 0x1, R25, P1 ;  /* 0x0000000111197824 */ /* 0x000fe200008e0619 */
[----:B------:R-:W4:Y:S04]  /*1d70*/  LDG.E R27, desc[UR12][R26.64] ;  /* 0x0000000c1a1b7981 */ /* 0x000f28000c1e1900 */
[----:B------:R-:W3:Y:S01]  /*1d80*/  LDG.E R24, desc[UR12][R24.64] ;  /* 0x0000000c18187981 */ /* 0x000ee2000c1e1900 */
[----:B-----5:R-:W-:-:S03]  /*1d90*/  VIADDMNMX R36, R28, R37, R36, !PT ;  /* 0x000000251c247246 */ /* 0x020fc60007800124 */
[----:B------:R-:W4:Y:S04]  /*1da0*/  LDG.E R28, desc[UR12][R32.64+0x4] ;  /* 0x0000040c201c7981 */ /* 0x000f28000c1e1900 */
[----:B------:R-:W5:Y:S01]  /*1db0*/  LDG.E R37, desc[UR12][R32.64+0xc] ;  /* 0x00000c0c20257981 */ /* 0x000f62000c1e1900 */
[----:B--2---:R-:W-:-:S05]  /*1dc0*/  IADD3 R22, P1, PT, R16, R22, RZ ;  /* 0x0000001610167210 */ /* 0x004fca0007f3e0ff */
[----:B------:R-:W-:-:S05]  /*1dd0*/  IMAD.X R23, R17, 0x1, R23, P1 ;  /* 0x0000000111177824 */ /* 0x000fca00008e0617 */
[----:B------:R-:W5:Y:S01]  /*1de0*/  LDG.E R22, desc[UR12][R22.64] ;  /* 0x0000000c16167981 */ /* 0x000f62000c1e1900 */
[----:B------:R-:W-:Y:S01]  /*1df0*/  VIADD R30, R30, 0x4 ;  /* 0x000000041e1e7836 */ /* 0x000fe20000000000 */
[----:B----4-:R-:W-:-:S04]  /*1e00*/  VIADDMNMX R35, R27, R28, R36, !PT ;  /* 0x0000001c1b237246 */ /* 0x010fc80007800124 */
[----:B---3--:R-:W-:-:S04]  /*1e10*/  VIADDMNMX R34, R24, R34, R35, !PT ;  /* 0x0000002218227246 */ /* 0x008fc80007800123 */
[----:B-----5:R-:W-:-:S07]  /*1e20*/  VIADDMNMX R36, R22, R37, R34, !PT ;  /* 0x0000002516247246 */ /* 0x020fce0007800122 */
.L_x_20:
[----:B------:R-:W-:Y:S05]  /*1e30*/  BSYNC.RECONVERGENT B2 ;  /* 0x0000000000027941 */ /* 0x000fea0003800200 */
.L_x_19:
[----:B------:R-:W-:Y:S05]  /*1e40*/  @!P0 BRA `(.L_x_15) ;  /* 0x0000000000708947 */ /* 0x000fea0003800000 */
[C---:B------:R-:W-:Y:S02]  /*1e50*/  LOP3.LUT P0, RZ, R10.reuse, 0x3, RZ, 0xc0, !PT ;  /* 0x000000030aff7812 */ /* 0x040fe4000780c0ff */
[C---:B------:R-:W-:Y:S02]  /*1e60*/  LEA R14, P1, R29.reuse, R14, 0x2 ;  /* 0x0000000e1d0e7211 */ /* 0x040fe400078210ff */
[----:B------:R-:W-:Y:S02]  /*1e70*/  LOP3.LUT R22, R10, 0x1, RZ, 0xc0, !PT ;  /* 0x000000010a167812 */ /* 0x000fe400078ec0ff */
[----:B------:R-:W-:Y:S02]  /*1e80*/  LEA.HI.X R15, R29, R15, R31, 0x2, P1 ;  /* 0x0000000f1d0f7211 */ /* 0x000fe400008f141f */
[----:B------:R-:W-:-:S05]  /*1e90*/  ISETP.NE.U32.AND P1, PT, R22, 0x1, PT ;  /* 0x000000011600780c */ /* 0x000fca0003f25070 */
[----:B------:R-:W-:-:S04]  /*1ea0*/  @P0 IMAD.WIDE R32, R30, 0x8, R12 ;  /* 0x000000081e200825 */ /* 0x000fc800078e020c */
[C---:B------:R-:W-:Y:S01]  /*1eb0*/  @P0 IMAD.WIDE R26, R30.reuse, 0x4, R14 ;  /* 0x000000041e1a0825 */ /* 0x040fe200078e020e */
[----:B------:R-:W2:Y:S03]  /*1ec0*/  @P0 LDG.E.64 R24, desc[UR12][R32.64+0x8] ;  /* 0x0000080c20180981 */ /* 0x000ea6000c1e1b00 */
[----:B------:R-:W-:Y:S01]  /*1ed0*/  @P0 VIADD R30, R30, 0x2 ;  /* 0x000000021e1e0836 */ /* 0x000fe20000000000 */
[----:B------:R-:W3:Y:S03]  /*1ee0*/  @P0 LDG.E.64 R22, desc[UR12][R32.64+0x10] ;  /* 0x0000100c20160981 */ /* 0x000ee6000c1e1b00 */
[C---:B------:R-:W-:Y:S01]  /*1ef0*/  @P1 IMAD.WIDE R12, R30.reuse, 0x8, R12 ;  /* 0x000000081e0c1825 */ /* 0x040fe200078e020c */
[----:B------:R-:W4:Y:S04]  /*1f00*/  @P0 LDG.E R35, desc[UR12][R26.64] ;  /* 0x0000000c1a230981 */ /* 0x000f28000c1e1900 */
[----:B------:R-:W5:Y:S04]  /*1f10*/  @P0 LDG.E R28, desc[UR12][R26.64+0x4] ;  /* 0x0000040c1a1c0981 */ /* 0x000f68000c1e1900 */
[----:B------:R-:W4:Y:S01]  /*1f20*/  @P1 LDG.E.64 R12, desc[UR12][R12.64+0x8] ;  /* 0x0000080c0c0c1981 */ /* 0x000f22000c1e1b00 */
[----:B------:R-:W-:-:S06]  /*1f30*/  @P1 IMAD.WIDE R14, R30, 0x4, R14 ;  /* 0x000000041e0e1825 */ /* 0x000fcc00078e020e */
[----:B------:R-:W5:Y:S01]  /*1f40*/  @P1 LDG.E R15, desc[UR12][R14.64] ;  /* 0x0000000c0e0f1981 */ /* 0x000f62000c1e1900 */
[----:B--2---:R-:W-:-:S05]  /*1f50*/  @P0 IADD3 R24, P2, PT, R16, R24, RZ ;  /* 0x0000001810180210 */ /* 0x004fca0007f5e0ff */
[----:B------:R-:W-:Y:S01]  /*1f60*/  @P0 IMAD.X R25, R17, 0x1, R25, P2 ;  /* 0x0000000111190824 */ /* 0x000fe200010e0619 */
[----:B---3--:R-:W-:-:S04]  /*1f70*/  @P0 IADD3 R22, P2, PT, R16, R22, RZ ;  /* 0x0000001610160210 */ /* 0x008fc80007f5e0ff */
[----:B------:R-:W2:Y:S01]  /*1f80*/  @P0 LDG.E R24, desc[UR12][R24.64] ;  /* 0x0000000c18180981 */ /* 0x000ea2000c1e1900 */
[----:B------:R-:W-:Y:S01]  /*1f90*/  @P0 IMAD.X R23, R17, 0x1, R23, P2 ;  /* 0x0000000111170824 */ /* 0x000fe200010e0617 */
[----:B----4-:R-:W-:-:S04]  /*1fa0*/  @P1 IADD3 R16, P2, PT, R16, R12, RZ ;  /* 0x0000000c10101210 */ /* 0x010fc80007f5e0ff */
[----:B------:R-:W5:Y:S01]  /*1fb0*/  @P0 LDG.E R22, desc[UR12][R22.64] ;  /* 0x0000000c16160981 */ /* 0x000f62000c1e1900 */
[----:B------:R-:W-:-:S05]  /*1fc0*/  @P1 IMAD.X R17, R17, 0x1, R13, P2 ;  /* 0x0000000111111824 */ /* 0x000fca00010e060d */
[----:B------:R-:W3:Y:S01]  /*1fd0*/  @P1 LDG.E R16, desc[UR12][R16.64] ;  /* 0x0000000c10101981 */ /* 0x000ee2000c1e1900 */
[----:B--2---:R-:W-:-:S04]  /*1fe0*/  @P0 VIADDMNMX R35, R24, R35, R36, !PT ;  /* 0x0000002318230246 */ /* 0x004fc80007800124 */
[----:B-----5:R-:W-:-:S04]  /*1ff0*/  @P0 VIADDMNMX R36, R22, R28, R35, !PT ;  /* 0x0000001c16240246 */ /* 0x020fc80007800123 */
[----:B---3--:R-:W-:-:S07]  /*2000*/  @P1 VIADDMNMX R36, R16, R15, R36, !PT ;  /* 0x0000000f10241246 */ /* 0x008fce0007800124 */
.L_x_15:
[----:B------:R-:W-:Y:S05]  /*2010*/  BSYNC.RECONVERGENT B0 ;  /* 0x0000000000007941 */ /* 0x000fea0003800200 */
.L_x_14:
[----:B------:R-:W0:Y:S01]  /*2020*/  LDCU.64 UR6, c[0x0][0x390] ;  /* 0x00007200ff0677ac */ /* 0x000e220008000a00 */
[----:B------:R1:W5:Y:S01]  /*2030*/  LDG.E R20, desc[UR12][R20.64+-0x4] ;  /* 0xfffffc0c14147981 */ /* 0x000362000c1e1900 */
[----:B0-----:R-:W-:-:S04]  /*2040*/  IADD3 R12, P0, PT, R29, UR6, RZ ;  /* 0x000000061d0c7c10 */ /* 0x001fc8000ff1e0ff */
[----:B------:R-:W-:Y:S02]  /*2050*/  IADD3.X R13, PT, PT, R31, UR7, RZ, P0, !PT ;  /* 0x000000071f0d7c10 */ /* 0x000fe400087fe4ff */
[----:B------:R-:W-:-:S03]  /*2060*/  IADD3 R14, P0, PT, R7, R12, RZ ;  /* 0x0000000c070e7210 */ /* 0x000fc60007f1e0ff */
[----:B------:R-:W2:Y:S01]  /*2070*/  LDG.E.U8 R12, desc[UR12][R12.64] ;  /* 0x0000000c0c0c7981 */ /* 0x000ea2000c1e1100 */
[----:B------:R-:W-:-:S05]  /*2080*/  LEA.HI.X.SX32 R15, R7, R13, 0x1, P0 ;  /* 0x0000000d070f7211 */ /* 0x000fca00000f0eff */
[----:B------:R-:W3:Y:S01]  /*2090*/  LDG.E.U8 R14, desc[UR12][R14.64] ;  /* 0x0000000c0e0e7981 */ /* 0x000ee2000c1e1100 */
[----:B------:R-:W-:Y:S01]  /*20a0*/  BSSY.RECONVERGENT B0, `(.L_x_21) ;  /* 0x000000d000007945 */ /* 0x000fe20003800200 */
[----:B------:R-:W-:Y:S01]  /*20b0*/  IMAD.MOV.U32 R17, RZ, RZ, 0x1 ;  /* 0x00000001ff117424 */ /* 0x000fe200078e00ff */
[----:B--2---:R-:W-:Y:S02]  /*20c0*/  ISETP.EQ.AND P1, PT, R12, 0x41, PT ;  /* 0x000000410c00780c */ /* 0x004fe40003f22270 */
[----:B---3--:R-:W-:-:S13]  /*20d0*/  ISETP.NE.AND P0, PT, R14, 0x55, PT ;  /* 0x000000550e00780c */ /* 0x008fda0003f05270 */
[----:B-1----:R-:W-:Y:S05]  /*20e0*/  @!P0 BRA P1, `(.L_x_22) ;  /* 0x0000000000208947 */ /* 0x002fea0000800000 */
[C---:B------:R-:W-:Y:S02]  /*20f0*/  ISETP.NE.AND P0, PT, R14.reuse, 0x41, PT ;  /* 0x000000410e00780c */ /* 0x040fe40003f05270 */
[----:B------:R-:W-:Y:S02]  /*2100*/  ISETP.NE.AND P1, PT, R14, 0x47, PT ;  /* 0x000000470e00780c */ /* 0x000fe40003f25270 */
[C---:B------:R-:W-:Y:S02]  /*2110*/  ISETP.EQ.AND P0, PT, R12.reuse, 0x55, !P0 ;  /* 0x000000550c00780c */ /* 0x040fe40004702270 */
[----:B------:R-:W-:-:S04]  /*2120*/  ISETP.EQ.AND P1, PT, R12, 0x43, !P1 ;  /* 0x000000430c00780c */ /* 0x000fc80004f22270 */
[----:B------:R-:W-:-:S13]  /*2130*/  PLOP3.LUT P1, PT, P0, P1, PT, 0xf8, 0x8f ;  /* 0x00000000008f781c */ /* 0x000fda0000723f70 */
[----:B------:R-:W-:-:S04]  /*2140*/  @!P1 ISETP.NE.AND P0, PT, R14, 0x43, PT ;  /* 0x000000430e00980c */ /* 0x000fc80003f05270 */
[----:B------:R-:W-:-:S04]  /*2150*/  @!P1 ISETP.EQ.AND P0, PT, R12, 0x47, !P0 ;  /* 0x000000470c00980c */ /* 0x000fc80004702270 */
[----:B------:R-:W-:-:S09]  /*2160*/  @!P1 SEL R17, RZ, 0x1, !P0 ;  /* 0x00000001ff119807 */ /* 0x000fd20004000000 */
.L_x_22:
[----:B------:R-:W-:Y:S05]  /*2170*/  BSYNC.RECONVERGENT B0 ;  /* 0x0000000000007941 */ /* 0x000fea0003800200 */
.L_x_21:
[----:B-----5:R-:W-:-:S05]  /*2180*/  VIADDMNMX R17, R17, R20, R36, !PT ;  /* 0x0000001411117246 */ /* 0x020fca0007800124 */
[----:B------:R1:W-:Y:S02]  /*2190*/  STG.E desc[UR12][R18.64], R17 ;  /* 0x0000001112007986 */ /* 0x0003e4000c10190c */
.L_x_13:
[----:B------:R-:W-:Y:S05]  /*21a0*/  BSYNC.RECONVERGENT B1 ;  /* 0x0000000000017941 */ /* 0x000fea0003800200 */
.L_x_12:
[----:B------:R-:W-:-:S13]  /*21b0*/  ISETP.NE.AND P0, PT, R7, R4, PT ;  /* 0x000000040700720c */ /* 0x000fda0003f05270 */
[----:B------:R-:W-:Y:S05]  /*21c0*/  @!P0 EXIT ;  /* 0x000000000000894d */ /* 0x000fea0003800000 */
[----:B------:R-:W-:Y:S02]  /*21d0*/  VIADD R10, R10, 0x1 ;  /* 0x000000010a0a7836 */ /* 0x000fe40000000000 */
[----:B------:R-:W-:Y:S02]  /*21e0*/  VIADD R7, R7, 0x1 ;  /* 0x0000000107077836 */ /* 0x000fe40000000000 */
[----:B------:R-:W-:Y:S01]  /*21f0*/  VIADD R9, R9, 0x1 ;  /* 0x0000000109097836 */ /* 0x000fe20000000000 */
[----:B------:R-:W-:Y:S06]  /*2200*/  BRA `(.L_x_23) ;  /* 0xfffffff0002c7947 */ /* 0x000fec000383ffff */
.L_x_11:
[C---:B------:R-:W-:Y:S01]  /*2210*/  VIADD R8, R9.reuse, 0xfffffffa ;  /* 0xfffffffa09087836 */ /* 0x040fe20000000000 */
[----:B------:R-:W-:Y:S01]  /*2220*/  PRMT R10, RZ, 0x7610, R10 ;  /* 0x00007610ff0a7816 */ /* 0x000fe2000000000a */
[----:B------:R-:W-:Y:S01]  /*2230*/  VIADD R9, R9, 0x3 ;  /* 0x0000000309097836 */ /* 0x000fe20000000000 */
[----:B------:R-:W-:Y:S01]  /*2240*/  PRMT R12, RZ, 0x7610, R12 ;  /* 0x00007610ff0c7816 */ /* 0x000fe2000000000c */
[----:B------:R-:W-:-:S07]  /*2250*/  IMAD.MOV.U32 R11, RZ, RZ, RZ ;  /* 0x000000ffff0b7224 */ /* 0x000fce00078e00ff */
.L_x_35:
[----:B-1----:R-:W-:Y:S01]  /*2260*/  IMAD R13, R0, 0x4, R7 ;  /* 0x00000004000d7824 */ /* 0x002fe200078e0207 */
[----:B------:R-:W-:Y:S01]  /*2270*/  ISETP.NE.AND P0, PT, R3, RZ, PT ;  /* 0x000000ff0300720c */ /* 0x000fe20003f05270 */
[----:B------:R-:W-:Y:S03]  /*2280*/  BSSY.RECONVERGENT B1, `(.L_x_24) ;  /* 0x00000c5000017945 */ /* 0x000fe60003800200 */
[----:B------:R-:W-:Y:S02]  /*2290*/  VIMNMX R15, PT, PT, R5, R13, !PT ;  /* 0x0000000d050f7248 */ /* 0x000fe40007fe0100 */
[----:B------:R-:W-:-:S03]  /*22a0*/  VIADDMNMX R14, R13, 0x3, R6, PT ;  /* 0x000000030d0e7846 */ /* 0x000fc60003800106 */
[----:B------:R-:W-:-:S05]  /*22b0*/  IMAD.IADD R13, R15, 0x1, R2 ;  /* 0x000000010f0d7824 */ /* 0x000fca00078e0202 */
[----:B------:R-:W-:-:S13]  /*22c0*/  ISETP.GT.OR P0, PT, R13, R14, P0 ;  /* 0x0000000e0d00720c */ /* 0x000fda0000704670 */
[----:B------:R-:W-:Y:S05]  /*22d0*/  @P0 BRA `(.L_x_25) ;  /* 0x0000000800fc0947 */ /* 0x000fea0003800000 */
[----:B------:R-:W1:Y:S01]  /*22e0*/  LDC.64 R14, c[0x0][0x380] ;  /* 0x0000e000ff0e7b82 */ /* 0x000e620000000a00 */
[----:B------:R-:W-:Y:S01]  /*22f0*/  IMAD.IADD R28, R13, 0x1, -R7 ;  /* 0x000000010d1c7824 */ /* 0x000fe200078e0a07 */
[----:B------:R-:W-:-:S03]  /*2300*/  LOP3.LUT R29, R7, 0xfffffffc, RZ, 0xc0, !PT ;  /* 0xfffffffc071d7812 */ /* 0x000fc600078ec0ff */
[----:B-1----:R-:W-:-:S05]  /*2310*/  IMAD.WIDE R14, R28, 0x8, R14 ;  /* 0x000000081c0e7825 */ /* 0x002fca00078e020e */
[----:B0--3--:R-:W2:Y:S01]  /*2320*/  LDG.E.64 R18, desc[UR12][R14.64] ;  /* 0x0000000c0e127981 */ /* 0x009ea2000c1e1b00 */
[----:B------:R-:W-:-:S03]  /*2330*/  IMAD.WIDE R26, R29, 0x8, R14 ;  /* 0x000000081d1a7825 */ /* 0x000fc600078e020e */
[----:B------:R-:W3:Y:S04]  /*2340*/  LDG.E.64 R20, desc[UR12][R14.64+0x8] ;  /* 0x0000080c0e147981 */ /* 0x000ee8000c1e1b00 */
[----:B------:R-:W4:Y:S04]  /*2350*/  LDG.E.64 R26, desc[UR12][R26.64] ;  /* 0x0000000c1a1a7981 */ /* 0x000f28000c1e1b00 */
[----:B------:R-:W5:Y:S04]  /*2360*/  LDG.E.64 R24, desc[UR12][R14.64+0x10] ;  /* 0x0000100c0e187981 */ /* 0x000f68000c1e1b00 */
[----:B------:R-:W5:Y:S01]  /*2370*/  LDG.E.64 R22, desc[UR12][R14.64+0x18] ;  /* 0x0000180c0e167981 */ /* 0x000f62000c1e1b00 */
[----:B------:R-:W-:-:S02]  /*2380*/  SHF.R.S32.HI R17, RZ, 0x1f, R29 ;  /* 0x0000001fff117819 */ /* 0x000fc4000001141d */
[----:B------:R-:W-:-:S04]  /*2390*/  IADD3 R31, P0, PT, R29, R28, RZ ;  /* 0x0000001c1d1f7210 */ /* 0x000fc80007f1e0ff */
[----:B------:R-:W-:Y:S01]  /*23a0*/  LEA.HI.X.SX32 R17, R28, R17, 0x1, P0 ;  /* 0x000000111c117211 */ /* 0x000fe200000f0eff */
[----:B------:R-:W0:Y:S01]  /*23b0*/  S2UR UR6, SR_CgaCtaId ;  /* 0x00000000000679c3 */ /* 0x000e220000008800 */
[----:B------:R-:W-:-:S04]  /*23c0*/  SHF.R.S32.HI R37, RZ, 0x1f, R28 ;  /* 0x0000001fff257819 */ /* 0x000fc8000001141c */
[----:B------:R-:W-:Y:S01]  /*23d0*/  LEA.HI R37, R37, R28, RZ, 0x2 ;  /* 0x0000001c25257211 */ /* 0x000fe200078f10ff */
[----:B------:R-:W-:-:S03]  /*23e0*/  UMOV UR5, 0x400 ;  /* 0x0000040000057882 */ /* 0x000fc60000000000 */
[----:B------:R-:W-:-:S05]  /*23f0*/  LOP3.LUT R37, R37, 0xffffffc, RZ, 0xc0, !PT ;  /* 0x0ffffffc25257812 */ /* 0x000fca00078ec0ff */
[----:B------:R-:W-:Y:S01]  /*2400*/  IMAD.IADD R37, R28, 0x1, -R37 ;  /* 0x000000011c257824 */ /* 0x000fe200078e0a25 */
[----:B--2---:R-:W-:-:S04]  /*2410*/  LEA R30, P0, R31, R18, 0x2 ;  /* 0x000000121f1e7211 */ /* 0x004fc800078010ff */
[----:B------:R-:W-:Y:S01]  /*2420*/  LEA.HI.X R31, R31, R19, R17, 0x2, P0 ;  /* 0x000000131f1f7211 */ /* 0x000fe200000f1411 */
[----:B------:R-:W-:-:S04]  /*2430*/  IMAD.WIDE R16, R13, 0x4, R18 ;  /* 0x000000040d107825 */ /* 0x000fc800078e0212 */
[C---:B----4-:R-:W-:Y:S01]  /*2440*/  IMAD.WIDE R26, R13.reuse, 0x4, R26 ;  /* 0x000000040d1a7825 */ /* 0x050fe200078e021a */
[----:B------:R-:W2:Y:S03]  /*2450*/  LDG.E R32, desc[UR12][R16.64] ;  /* 0x0000000c10207981 */ /* 0x000ea6000c1e1900 */
[----:B------:R-:W-:Y:S01]  /*2460*/  IMAD.WIDE R18, R28, 0x4, R18 ;  /* 0x000000041c127825 */ /* 0x000fe200078e0212 */
[----:B------:R-:W4:Y:S03]  /*2470*/  LDG.E R30, desc[UR12][R30.64+-0x4] ;  /* 0xfffffc0c1e1e7981 */ /* 0x000f26000c1e1900 */
[C---:B---3--:R-:W-:Y:S01]  /*2480*/  IMAD.WIDE R20, R13.reuse, 0x4, R20 ;  /* 0x000000040d147825 */ /* 0x048fe200078e0214 */
[----:B------:R1:W4:Y:S03]  /*2490*/  LDG.E R27, desc[UR12][R26.64] ;  /* 0x0000000c1a1b7981 */ /* 0x000326000c1e1900 */
[C---:B-----5:R-:W-:Y:S01]  /*24a0*/  IMAD.WIDE R24, R13.reuse, 0x4, R24 ;  /* 0x000000040d187825 */ /* 0x060fe200078e0218 */
[----:B------:R-:W3:Y:S04]  /*24b0*/  LDG.E R34, desc[UR12][R18.64] ;  /* 0x0000000c12227981 */ /* 0x000ee8000c1e1900 */
[----:B------:R-:W3:Y:S01]  /*24c0*/  LDG.E R33, desc[UR12][R20.64] ;  /* 0x0000000c14217981 */ /* 0x000ee2000c1e1900 */
[----:B------:R-:W-:-:S03]  /*24d0*/  IMAD.WIDE R22, R13, 0x4, R22 ;  /* 0x000000040d167825 */ /* 0x000fc600078e0216 */
[----:B------:R-:W5:Y:S04]  /*24e0*/  LDG.E R24, desc[UR12][R24.64] ;  /* 0x0000000c18187981 */ /* 0x000f68000c1e1900 */
[----:B------:R-:W5:Y:S04]  /*24f0*/  LDG.E R31, desc[UR12][R18.64+0x4] ;  /* 0x0000040c121f7981 */ /* 0x000f68000c1e1900 */
[----:B------:R0:W5:Y:S04]  /*2500*/  LDG.E R22, desc[UR12][R22.64] ;  /* 0x0000000c16167981 */ /* 0x000168000c1e1900 */
[----:B------:R-:W5:Y:S01]  /*2510*/  LDG.E R35, desc[UR12][R18.64+0x8] ;  /* 0x0000080c12237981 */ /* 0x000f62000c1e1900 */
[----:B-1----:R-:W-:Y:S01]  /*2520*/  SHF.R.S32.HI R26, RZ, 0x1f, R13 ;  /* 0x0000001fff1a7819 */ /* 0x002fe2000001140d */
[----:B0-----:R-:W-:-:S03]  /*2530*/  ULEA UR5, UR6, UR5, 0x18 ;  /* 0x0000000506057291 */ /* 0x001fc6000f8ec0ff */
[----:B------:R-:W-:-:S04]  /*2540*/  LEA.HI R26, R26, R13, RZ, 0x2 ;  /* 0x0000000d1a1a7211 */ /* 0x000fc800078f10ff */
[----:B------:R-:W-:Y:S02]  /*2550*/  LOP3.LUT R26, R26, 0x3ffffffc, RZ, 0xc0, !PT ;  /* 0x3ffffffc1a1a7812 */ /* 0x000fe400078ec0ff */
[----:B------:R-:W-:-:S03]  /*2560*/  LEA R37, R37, UR5, 0x4 ;  /* 0x0000000525257c11 */ /* 0x000fc6000f8e20ff */
[----:B------:R-:W-:-:S04]  /*2570*/  IMAD.IADD R26, R13, 0x1, -R26 ;  /* 0x000000010d1a7824 */ /* 0x000fc800078e0a1a */
[----:B------:R-:W-:-:S05]  /*2580*/  IMAD R26, R26, 0x4, R37 ;  /* 0x000000041a1a7824 */ /* 0x000fca00078e0225 */
[----:B------:R-:W2:Y:S01]  /*2590*/  LDS R23, [R26] ;  /* 0x000000001a177984 */ /* 0x000ea20000000800 */
[----:B------:R-:W-:Y:S01]  /*25a0*/  ISETP.NE.AND P0, PT, R29, R7, PT ;  /* 0x000000071d00720c */ /* 0x000fe20003f05270 */
[----:B------:R-:W-:Y:S01]  /*25b0*/  BSSY.RECONVERGENT B0, `(.L_x_26) ;  /* 0x0000079000007945 */ /* 0x000fe20003800200 */
[----:B--2---:R-:W-:-:S04]  /*25c0*/  VIMNMX R23, PT, PT, R32, R23, !PT ;  /* 0x0000001720177248 */ /* 0x004fc80007fe0100 */
[----:B----4-:R-:W-:-:S04]  /*25d0*/  VIADDMNMX R23, R27, R30, R23, !PT ;  /* 0x0000001e1b177246 */ /* 0x010fc80007800117 */
[----:B---3--:R-:W-:-:S04]  /*25e0*/  VIADDMNMX R23, R33, R34, R23, !PT ;  /* 0x0000002221177246 */ /* 0x008fc80007800117 */
[----:B-----5:R-:W-:-:S04]  /*25f0*/  VIADDMNMX R23, R24, R31, R23, !PT ;  /* 0x0000001f18177246 */ /* 0x020fc80007800117 */
[----:B------:R-:W-:Y:S01]  /*2600*/  VIADDMNMX R30, R22, R35, R23, !PT ;  /* 0x00000023161e7246 */ /* 0x000fe20007800117 */
[----:B------:R-:W-:Y:S06]  /*2610*/  @!P0 BRA `(.L_x_27) ;  /* 0x0000000400c88947 */ /* 0x000fec0003800000 */
[----:B------:R-:W-:Y:S01]  /*2620*/  IADD3 R22, PT, PT, -R29, R8, R11 ;  /* 0x000000081d167210 */ /* 0x000fe20007ffe10b */
[----:B------:R-:W-:Y:S01]  /*2630*/  BSSY.RECONVERGENT B2, `(.L_x_28) ;  /* 0x0000033000027945 */ /* 0x000fe20003800200 */
[----:B------:R-:W-:Y:S02]  /*2640*/  LOP3.LUT P1, RZ, R7, 0x3, RZ, 0xc0, !PT ;  /* 0x0000000307ff7812 */ /* 0x000fe4000782c0ff */
[----:B------:R-:W-:-:S13]  /*2650*/  ISETP.GE.U32.AND P0, PT, R22, 0x7, PT ;  /* 0x000000071600780c */ /* 0x000fda0003f06070 */
[----:B------:R-:W-:Y:S05]  /*2660*/  @!P0 BRA `(.L_x_29) ;  /* 0x0000000000bc8947 */ /* 0x000fea0003800000 */
[----:B------:R-:W-:-:S07]  /*2670*/  IMAD.MOV.U32 R34, RZ, RZ, RZ ;  /* 0x000000ffff227224 */ /* 0x000fce00078e00ff */
.L_x_30:
[----:B------:R-:W-:-:S05]  /*2680*/  IMAD.WIDE R22, R29, 0x8, R14 ;  /* 0x000000081d167825 */ /* 0x000fca00078e020e */
[----:B------:R-:W2:Y:S01]  /*2690*/  LDG.E.64 R32, desc[UR12][R22.64+0x8] ;  /* 0x0000080c16207981 */ /* 0x000ea2000c1e1b00 */
[----:B------:R-:W-:-:S03]  /*26a0*/  IMAD.WIDE R24, R29, 0x4, R18 ;  /* 0x000000041d187825 */ /* 0x000fc600078e0212 */
[----:B------:R-:W3:Y:S04]  /*26b0*/  LDG.E.64 R26, desc[UR12][R22.64+0x10] ;  /* 0x0000100c161a7981 */ /* 0x000ee8000c1e1b00 */
[----:B------:R-:W4:Y:S04]  /*26c0*/  LDG.E R31, desc[UR12][R24.64] ;  /* 0x0000000c181f7981 */ /* 0x000f28000c1e1900 */
[----:B------:R-:W5:Y:S01]  /*26d0*/  LDG.E R36, desc[UR12][R24.64+0x4] ;  /* 0x0000040c18247981 */ /* 0x000f62000c1e1900 */
[----:B--2---:R-:W-:-:S06]  /*26e0*/  IMAD.WIDE R32, R13, 0x4, R32 ;  /* 0x000000040d207825 */ /* 0x004fcc00078e0220 */
[----:B------:R-:W4:Y:S01]  /*26f0*/  LDG.E R32, desc[UR12][R32.64] ;  /* 0x0000000c20207981 */ /* 0x000f22000c1e1900 */
[----:B---3--:R-:W-:-:S05]  /*2700*/  IMAD.WIDE R26, R13, 0x4, R26 ;  /* 0x000000040d1a7825 */ /* 0x008fca00078e021a */
[----:B------:R-:W5:Y:S01]  /*2710*/  LDG.E R37, desc[UR12][R26.64] ;  /* 0x0000000c1a257981 */ /* 0x000f62000c1e1900 */
[----:B----4-:R-:W-:-:S03]  /*2720*/  VIADDMNMX R35, R32, R31, R30, !PT ;  /* 0x0000001f20237246 */ /* 0x010fc6000780011e */
[----:B------:R-:W2:Y:S01]  /*2730*/  LDG.E.64 R30, desc[UR12][R22.64+0x18] ;  /* 0x0000180c161e7981 */ /* 0x000ea2000c1e1b00 */
[----:B-----5:R-:W-:-:S03]  /*2740*/  VIADDMNMX R35, R37, R36, R35, !PT ;  /* 0x0000002425237246 */ /* 0x020fc60007800123 */
[----:B------:R-:W3:Y:S01]  /*2750*/  LDG.E R32, desc[UR12][R24.64+0x8] ;  /* 0x0000080c18207981 */ /* 0x000ee2000c1e1900 */
[----:B--2---:R-:W-:-:S03]  /*2760*/  IMAD.WIDE R26, R13, 0x4, R30 ;  /* 0x000000040d1a7825 */ /* 0x004fc600078e021e */
[----:B------:R-:W2:Y:S04]  /*2770*/  LDG.E.64 R30, desc[UR12][R22.64+0x20] ;  /* 0x0000200c161e7981 */ /* 0x000ea8000c1e1b00 */
[----:B------:R-:W3:Y:S04]  /*2780*/  LDG.E R36, desc[UR12][R26.64] ;  /* 0x0000000c1a247981 */ /* 0x000ee8000c1e1900 */
[----:B------:R-:W4:Y:S01]  /*2790*/  LDG.E.64 R26, desc[UR12][R22.64+0x38] ;  /* 0x0000380c161a7981 */ /* 0x000f22000c1e1b00 */
[----:B--2---:R-:W-:Y:S01]  /*27a0*/  IMAD.WIDE R30, R13, 0x4, R30 ;  /* 0x000000040d1e7825 */ /* 0x004fe200078e021e */
[----:B---3--:R-:W-:-:S05]  /*27b0*/  VIADDMNMX R35, R36, R32, R35, !PT ;  /* 0x0000002024237246 */ /* 0x008fca0007800123 */
[----:B------:R-:W2:Y:S04]  /*27c0*/  LDG.E R30, desc[UR12][R30.64] ;  /* 0x0000000c1e1e7981 */ /* 0x000ea8000c1e1900 */
[----:B------:R-:W2:Y:S04]  /*27d0*/  LDG.E R32, desc[UR12][R24.64+0xc] ;  /* 0x00000c0c18207981 */ /* 0x000ea8000c1e1900 */
[----:B------:R-:W3:Y:S01]  /*27e0*/  LDG.E.64 R36, desc[UR12][R22.64+0x28] ;  /* 0x0000280c16247981 */ /* 0x000ee2000c1e1b00 */
[----:B--2---:R-:W-:-:S03]  /*27f0*/  VIADDMNMX R35, R30, R32, R35, !PT ;  /* 0x000000201e237246 */ /* 0x004fc60007800123 */
[----:B------:R-:W2:Y:S01]  /*2800*/  LDG.E.64 R30, desc[UR12][R22.64+0x30] ;  /* 0x0000300c161e7981 */ /* 0x000ea2000c1e1b00 */
[----:B---3--:R-:W-:-:S03]  /*2810*/  IMAD.WIDE R36, R13, 0x4, R36 ;  /* 0x000000040d247825 */ /* 0x008fc600078e0224 */
[----:B------:R-:W3:Y:S04]  /*2820*/  LDG.E.64 R32, desc[UR12][R22.64+0x40] ;  /* 0x0000400c16207981 */ /* 0x000ee8000c1e1b00 */
[----:B------:R-:W5:Y:S04]  /*2830*/  LDG.E R37, desc[UR12][R36.64] ;  /* 0x0000000c24257981 */ /* 0x000f68000c1e1900 */
[----:B------:R-:W5:Y:S01]  /*2840*/  LDG.E R36, desc[UR12][R24.64+0x10] ;  /* 0x0000100c18247981 */ /* 0x000f62000c1e1900 */
[----:B----4-:R-:W-:-:S06]  /*2850*/  IMAD.WIDE R26, R13, 0x4, R26 ;  /* 0x000000040d1a7825 */ /* 0x010fcc00078e021a */
[----:B------:R-:W4:Y:S04]  /*2860*/  LDG.E R26, desc[UR12][R26.64] ;  /* 0x0000000c1a1a7981 */ /* 0x000f28000c1e1900 */
[----:B------:R-:W4:Y:S01]  /*2870*/  LDG.E R27, desc[UR12][R24.64+0x14] ;  /* 0x0000140c181b7981 */ /* 0x000f22000c1e1900 */
[----:B--2---:R-:W-:-:S04]  /*2880*/  IMAD.WIDE R30, R13, 0x4, R30 ;  /* 0x000000040d1e7825 */ /* 0x004fc800078e021e */
[----:B---3--:R-:W-:Y:S02]  /*2890*/  IMAD.WIDE R32, R13, 0x4, R32 ;  /* 0x000000040d207825 */ /* 0x008fe400078e0220 */
[----:B------:R-:W4:Y:S04]  /*28a0*/  LDG.E R30, desc[UR12][R30.64] ;  /* 0x0000000c1e1e7981 */ /* 0x000f28000c1e1900 */
[----:B------:R-:W2:Y:S01]  /*28b0*/  LDG.E R32, desc[UR12][R32.64] ;  /* 0x0000000c20207981 */ /* 0x000ea2000c1e1900 */
[----:B-----5:R-:W-:-:S03]  /*28c0*/  VIADDMNMX R35, R37, R36, R35, !PT ;  /* 0x0000002425237246 */ /* 0x020fc60007800123 */
[----:B------:R-:W3:Y:S04]  /*28d0*/  LDG.E R36, desc[UR12][R24.64+0x18] ;  /* 0x0000180c18247981 */ /* 0x000ee8000c1e1900 */
[----:B------:R-:W2:Y:S01]  /*28e0*/  LDG.E R37, desc[UR12][R24.64+0x1c] ;  /* 0x00001c0c18257981 */ /* 0x000ea2000c1e1900 */
[----:B------:R-:W-:-:S05]  /*28f0*/  VIADD R34, R34, 0x8 ;  /* 0x0000000822227836 */ /* 0x000fca0000000000 */
[----:B------:R-:W-:Y:S01]  /*2900*/  ISETP.NE.AND P0, PT, R34, RZ, PT ;  /* 0x000000ff2200720c */ /* 0x000fe20003f05270 */
[----:B------:R-:W-:Y:S01]  /*2910*/  VIADD R29, R29, 0x8 ;  /* 0x000000081d1d7836 */ /* 0x000fe20000000000 */
[----:B----4-:R-:W-:-:S04]  /*2920*/  VIADDMNMX R35, R30, R27, R35, !PT ;  /* 0x0000001b1e237246 */ /* 0x010fc80007800123 */
[----:B---3--:R-:W-:-:S04]  /*2930*/  VIADDMNMX R35, R26, R36, R35, !PT ;  /* 0x000000241a237246 */ /* 0x008fc80007800123 */
[----:B--2---:R-:W-:-:S03]  /*2940*/  VIADDMNMX R30, R32, R37, R35, !PT ;  /* 0x00000025201e7246 */ /* 0x004fc60007800123 */
[----:B------:R-:W-:Y:S05]  /*2950*/  @P0 BRA `(.L_x_30) ;  /* 0xfffffffc00480947 */ /* 0x000fea000383ffff */
.L_x_29:
[----:B------:R-:W-:Y:S05]  /*2960*/  BSYNC.RECONVERGENT B2 ;  /* 0x0000000000027941 */ /* 0x000fea0003800200 */
.L_x_28:
[----:B------:R-:W-:Y:S05]  /*2970*/  @!P1 BRA `(.L_x_27) ;  /* 0x0000000000f09947 */ /* 0x000fea0003800000 */
[----:B------:R-:W-:Y:S01]  /*2980*/  LOP3.LUT R22, R7, 0x4, RZ, 0xc0, !PT ;  /* 0x0000000407167812 */ /* 0x000fe200078ec0ff */
[----:B------:R-:W-:Y:S04]  /*2990*/  BSSY.RECONVERGENT B2, `(.L_x_31) ;  /* 0x0000020000027945 */ /* 0x000fe80003800200 */
[----:B------:R-:W-:-:S05]  /*29a0*/  IMAD.MOV R22, RZ, RZ, -R22 ;  /* 0x000000ffff167224 */ /* 0x000fca00078e0a16 */
[----:B------:R-:W-:-:S04]  /*29b0*/  PRMT R22, R22, 0x7710, RZ ;  /* 0x0000771016167816 */ /* 0x000fc800000000ff */
[----:B------:R-:W-:-:S04]  /*29c0*/  IADD3 R22, PT, PT, R22, R9, R12 ;  /* 0x0000000916167210 */ /* 0x000fc80007ffe00c */
[----:B------:R-:W-:-:S04]  /*29d0*/  LOP3.LUT R22, R22, 0x7, RZ, 0xc0, !PT ;  /* 0x0000000716167812 */ /* 0x000fc800078ec0ff */
[C---:B------:R-:W-:Y:S01]  /*29e0*/  LOP3.LUT P1, RZ, R22.reuse, 0x3, RZ, 0xc0, !PT ;  /* 0x0000000316ff7812 */ /* 0x040fe2000782c0ff */
[----:B------:R-:W-:-:S05]  /*29f0*/  VIADD R23, R22, 0xffffffff ;  /* 0xffffffff16177836 */ /* 0x000fca0000000000 */
[----:B------:R-:W-:-:S13]  /*2a00*/  ISETP.GE.U32.AND P0, PT, R23, 0x3, PT ;  /* 0x000000031700780c */ /* 0x000fda0003f06070 */
[----:B------:R-:W-:Y:S05]  /*2a10*/  @!P0 BRA `(.L_x_32) ;  /* 0x00000000005c8947 */ /* 0x000fea0003800000 */
[----:B------:R-:W-:-:S05]  /*2a20*/  IMAD.WIDE R24, R29, 0x8, R14 ;  /* 0x000000081d187825 */ /* 0x000fca00078e020e */
[----:B------:R-:W2:Y:S04]  /*2a30*/  LDG.E.64 R22, desc[UR12][R24.64+0x10] ;  /* 0x0000100c18167981 */ /* 0x000ea8000c1e1b00 */
[----:B------:R-:W3:Y:S01]  /*2a40*/  LDG.E.64 R34, desc[UR12][R24.64+0x8] ;  /* 0x0000080c18227981 */ /* 0x000ee2000c1e1b00 */
[----:B------:R-:W-:-:S05]  /*2a50*/  IMAD.WIDE R26, R29, 0x4, R18 ;  /* 0x000000041d1a7825 */ /* 0x000fca00078e0212 */
[----:B------:R-:W4:Y:S04]  /*2a60*/  LDG.E R36, desc[UR12][R26.64] ;  /* 0x0000000c1a247981 */ /* 0x000f28000c1e1900 */
[----:B------:R-:W5:Y:S04]  /*2a70*/  LDG.E R32, desc[UR12][R26.64+0x8] ;  /* 0x0000080c1a207981 */ /* 0x000f68000c1e1900 */
[----:B------:R-:W5:Y:S01]  /*2a80*/  LDG.E R31, desc[UR12][R26.64+0xc] ;  /* 0x00000c0c1a1f7981 */ /* 0x000f62000c1e1900 */
[----:B--2---:R-:W-:-:S04]  /*2a90*/  IMAD.WIDE R22, R13, 0x4, R22 ;  /* 0x000000040d167825 */ /* 0x004fc800078e0216 */
[C---:B---3--:R-:W-:Y:S01]  /*2aa0*/  IMAD.WIDE R34, R13.reuse, 0x4, R34 ;  /* 0x000000040d227825 */ /* 0x048fe200078e0222 */
[----:B------:R0:W2:Y:S05]  /*2ab0*/  LDG.E R33, desc[UR12][R22.64] ;  /* 0x0000000c16217981 */ /* 0x0000aa000c1e1900 */
[----:B------:R-:W4:Y:S04]  /*2ac0*/  LDG.E R35, desc[UR12][R34.64] ;  /* 0x0000000c22237981 */ /* 0x000f28000c1e1900 */
[----:B------:R-:W0:Y:S04]  /*2ad0*/  LDG.E.64 R22, desc[UR12][R24.64+0x18] ;  /* 0x0000180c18167981 */ /* 0x000e28000c1e1b00 */
[----:B------:R1:W2:Y:S04]  /*2ae0*/  LDG.E R34, desc[UR12][R26.64+0x4] ;  /* 0x0000040c1a227981 */ /* 0x0002a8000c1e1900 */
[----:B------:R-:W1:Y:S01]  /*2af0*/  LDG.E.64 R26, desc[UR12][R24.64+0x20] ;  /* 0x0000200c181a7981 */ /* 0x000e62000c1e1b00 */
[----:B0-----:R-:W-:-:S05]  /*2b00*/  IMAD.WIDE R22, R13, 0x4, R22 ;  /* 0x000000040d167825 */ /* 0x001fca00078e0216 */
[----:B------:R-:W5:Y:S01]  /*2b10*/  LDG.E R37, desc[UR12][R22.64] ;  /* 0x0000000c16257981 */ /* 0x000f62000c1e1900 */
[----:B-1----:R-:W-:-:S05]  /*2b20*/  IMAD.WIDE R26, R13, 0x4, R26 ;  /* 0x000000040d1a7825 */ /* 0x002fca00078e021a */
[----:B------:R-:W3:Y:S01]  /*2b30*/  LDG.E R22, desc[UR12][R26.64] ;  /* 0x0000000c1a167981 */ /* 0x000ee2000c1e1900 */
[----:B----4-:R-:W-:-:S04]  /*2b40*/  VIADDMNMX R35, R35, R36, R30, !PT ;  /* 0x0000002423237246 */ /* 0x010fc8000780011e */
[----:B--2---:R-:W-:Y:S01]  /*2b50*/  VIADDMNMX R33, R33, R34, R35, !PT ;  /* 0x0000002221217246 */ /* 0x004fe20007800123 */
[----:B------:R-:W-:-:S03]  /*2b60*/  VIADD R29, R29, 0x4 ;  /* 0x000000041d1d7836 */ /* 0x000fc60000000000 */
[----:B-----5:R-:W-:-:S04]  /*2b70*/  VIADDMNMX R32, R37, R32, R33, !PT ;  /* 0x0000002025207246 */ /* 0x020fc80007800121 */
[----:B---3--:R-:W-:-:S07]  /*2b80*/  VIADDMNMX R30, R22, R31, R32, !PT ;  /* 0x0000001f161e7246 */ /* 0x008fce0007800120 */
.L_x_32:
[----:B------:R-:W-:Y:S05]  /*2b90*/  BSYNC.RECONVERGENT B2 ;  /* 0x0000000000027941 */ /* 0x000fea0003800200 */
.L_x_31:
[----:B------:R-:W-:Y:S05]  /*2ba0*/  @!P1 BRA `(.L_x_27) ;  /* 0x0000000000649947 */ /* 0x000fea0003800000 */
[----:B------:R-:W-:-:S05]  /*2bb0*/  IMAD.IADD R22, R9, 0x1, R10 ;  /* 0x0000000109167824 */ /* 0x000fca00078e020a */
[C---:B------:R-:W-:Y:S02]  /*2bc0*/  LOP3.LUT R23, R22.reuse, 0x3, RZ, 0xc0, !PT ;  /* 0x0000000316177812 */ /* 0x040fe400078ec0ff */
[----:B------:R-:W-:Y:S02]  /*2bd0*/  LOP3.LUT R22, R22, 0x1, RZ, 0xc0, !PT ;  /* 0x0000000116167812 */ /* 0x000fe400078ec0ff */
[----:B------:R-:W-:Y:S02]  /*2be0*/  ISETP.NE.AND P0, PT, R23, 0x1, PT ;  /* 0x000000011700780c */ /* 0x000fe40003f05270 */
[----:B------:R-:W-:-:S11]  /*2bf0*/  ISETP.NE.U32.AND P1, PT, R22, 0x1, PT ;  /* 0x000000011600780c */ /* 0x000fd60003f25070 */
[----:B------:R-:W-:-:S04]  /*2c00*/  @P0 IMAD.WIDE R32, R29, 0x8, R14 ;  /* 0x000000081d200825 */ /* 0x000fc800078e020e */
[C---:B------:R-:W-:Y:S01]  /*2c10*/  @P0 IMAD.WIDE R26, R29.reuse, 0x4, R18 ;  /* 0x000000041d1a0825 */ /* 0x040fe200078e0212 */
[----:B------:R-:W2:Y:S03]  /*2c20*/  @P0 LDG.E.64 R24, desc[UR12][R32.64+0x8] ;  /* 0x0000080c20180981 */ /* 0x000ea6000c1e1b00 */
[----:B------:R-:W-:Y:S01]  /*2c30*/  @P0 VIADD R29, R29, 0x2 ;  /* 0x000000021d1d0836 */ /* 0x000fe20000000000 */
[----:B------:R-:W3:Y:S03]  /*2c40*/  @P0 LDG.E.64 R22, desc[UR12][R32.64+0x10] ;  /* 0x0000100c20160981 */ /* 0x000ee6000c1e1b00 */
[C---:B------:R-:W-:Y:S01]  /*2c50*/  @!P1 IMAD.WIDE R14, R29.reuse, 0x8, R14 ;  /* 0x000000081d0e9825 */ /* 0x040fe200078e020e */
[----:B------:R-:W4:Y:S04]  /*2c60*/  @P0 LDG.E R31, desc[UR12][R26.64] ;  /* 0x0000000c1a1f0981 */ /* 0x000f28000c1e1900 */
[----:B------:R-:W5:Y:S04]  /*2c70*/  @P0 LDG.E R36, desc[UR12][R26.64+0x4] ;  /* 0x0000040c1a240981 */ /* 0x000f68000c1e1900 */
[----:B------:R-:W4:Y:S01]  /*2c80*/  @!P1 LDG.E.64 R14, desc[UR12][R14.64+0x8] ;  /* 0x0000080c0e0e9981 */ /* 0x000f22000c1e1b00 */
[----:B------:R-:W-:-:S06]  /*2c90*/  @!P1 IMAD.WIDE R18, R29, 0x4, R18 ;  /* 0x000000041d129825 */ /* 0x000fcc00078e0212 */
[----:B------:R-:W5:Y:S01]  /*2ca0*/  @!P1 LDG.E R19, desc[UR12][R18.64] ;  /* 0x0000000c12139981 */ /* 0x000f62000c1e1900 */
[----:B--2---:R-:W-:-:S04]  /*2cb0*/  @P0 IMAD.WIDE R24, R13, 0x4, R24 ;  /* 0x000000040d180825 */ /* 0x004fc800078e0218 */
[C---:B---3--:R-:W-:Y:S02]  /*2cc0*/  @P0 IMAD.WIDE R22, R13.reuse, 0x4, R22 ;  /* 0x000000040d160825 */ /* 0x048fe400078e0216 */
[----:B------:R-:W2:Y:S04]  /*2cd0*/  @P0 LDG.E R24, desc[UR12][R24.64] ;  /* 0x0000000c18180981 */ /* 0x000ea8000c1e1900 */
[----:B------:R-:W5:Y:S01]  /*2ce0*/  @P0 LDG.E R22, desc[UR12][R22.64] ;  /* 0x0000000c16160981 */ /* 0x000f62000c1e1900 */
[----:B----4-:R-:W-:-:S06]  /*2cf0*/  @!P1 IMAD.WIDE R34, R13, 0x4, R14 ;  /* 0x000000040d229825 */ /* 0x010fcc00078e020e */
[----:B------:R-:W3:Y:S01]  /*2d00*/  @!P1 LDG.E R34, desc[UR12][R34.64] ;  /* 0x0000000c22229981 */ /* 0x000ee2000c1e1900 */
[----:B--2---:R-:W-:-:S04]  /*2d10*/  @P0 VIADDMNMX R31, R24, R31, R30, !PT ;  /* 0x0000001f181f0246 */ /* 0x004fc8000780011e */
[----:B-----5:R-:W-:-:S04]  /*2d20*/  @P0 VIADDMNMX R30, R22, R36, R31, !PT ;  /* 0x00000024161e0246 */ /* 0x020fc8000780011f */
[----:B---3--:R-:W-:-:S07]  /*2d30*/  @!P1 VIADDMNMX R30, R34, R19, R30, !PT ;  /* 0x00000013221e9246 */ /* 0x008fce000780011e */
.L_x_27:
[----:B------:R-:W-:Y:S05]  /*2d40*/  BSYNC.RECONVERGENT B0 ;  /* 0x0000000000007941 */ /* 0x000fea0003800200 */
.L_x_26:
[----:B------:R-:W0:Y:S01]  /*2d50*/  LDCU.64 UR6, c[0x0][0x390] ;  /* 0x00007200ff0677ac */ /* 0x000e220008000a00 */
[----:B------:R1:W5:Y:S01]  /*2d60*/  LDG.E R20, desc[UR12][R20.64+-0x4] ;  /* 0xfffffc0c14147981 */ /* 0x000362000c1e1900 */
[----:B0-----:R-:W-:-:S04]  /*2d70*/  IADD3 R14, P0, PT, R28, UR6, RZ ;  /* 0x000000061c0e7c10 */ /* 0x001fc8000ff1e0ff */
[----:B------:R-:W-:Y:S02]  /*2d80*/  LEA.HI.X.SX32 R15, R28, UR7, 0x1, P0 ;  /* 0x000000071c0f7c11 */ /* 0x000fe400080f0eff */
        /* <DEDUP_REMOVED lines=17> */
.L_x_34:
[----:B------:R-:W-:Y:S05]  /*2ea0*/  BSYNC.RECONVERGENT B0 ;  /* 0x0000000000007941 */ /* 0x000fea0003800200 */
.L_x_33:
[----:B-----5:R-:W-:-:S05]  /*2eb0*/  VIADDMNMX R13, R13, R20, R30, !PT ;  /* 0x000000140d0d7246 */ /* 0x020fca000780011e */
[----:B------:R1:W-:Y:S02]  /*2ec0*/  STG.E desc[UR12][R16.64], R13 ;  /* 0x0000000d10007986 */ /* 0x0003e4000c10190c */
.L_x_25:
[----:B------:R-:W-:Y:S05]  /*2ed0*/  BSYNC.RECONVERGENT B1 ;  /* 0x0000000000017941 */ /* 0x000fea0003800200 */
.L_x_24:
[----:B------:R-:W-:-:S13]  /*2ee0*/  ISETP.NE.AND P0, PT, R7, R4, PT ;  /* 0x000000040700720c */ /* 0x000fda0003f05270 */
[----:B------:R-:W-:Y:S05]  /*2ef0*/  @!P0 EXIT ;  /* 0x000000000000894d */ /* 0x000fea0003800000 */
[----:B------:R-:W-:Y:S02]  /*2f00*/  VIADD R12, R12, 0x1 ;  /* 0x000000010c0c7836 */ /* 0x000fe40000000000 */
[----:B------:R-:W-:Y:S02]  /*2f10*/  VIADD R10, R10, 0x1 ;  /* 0x000000010a0a7836 */ /* 0x000fe40000000000 */
[----:B------:R-:W-:Y:S02]  /*2f20*/  VIADD R7, R7, 0x1 ;  /* 0x0000000107077836 */ /* 0x000fe40000000000 */
[----:B------:R-:W-:Y:S01]  /*2f30*/  VIADD R11, R11, 0x1 ;  /* 0x000000010b0b7836 */ /* 0x000fe20000000000 */
[----:B------:R-:W-:Y:S06]  /*2f40*/  BRA `(.L_x_35) ;  /* 0xfffffff000c47947 */ /* 0x000fec000383ffff */
.L_x_10:
[----:B------:R-:W1:Y:S01]  /*2f50*/  LDC.64 R12, c[0x0][0x380] ;  /* 0x0000e000ff0c7b82 */ /* 0x000e620000000a00 */
[----:B------:R-:W2:Y:S01]  /*2f60*/  LDCU.64 UR6, c[0x0][0x390] ;  /* 0x00007200ff0677ac */ /* 0x000ea20008000a00 */
[C---:B------:R-:W-:Y:S01]  /*2f70*/  VIADD R0, R9.reuse, 0xfffffffa ;  /* 0xfffffffa09007836 */ /* 0x040fe20000000000 */
[----:B------:R-:W-:Y:S01]  /*2f80*/  PRMT R5, RZ, 0x7610, R5 ;  /* 0x00007610ff057816 */ /* 0x000fe20000000005 */
[----:B------:R-:W-:Y:S01]  /*2f90*/  VIADD R2, R9, 0x3 ;  /* 0x0000000309027836 */ /* 0x000fe20000000000 */
[----:B------:R-:W-:Y:S01]  /*2fa0*/  PRMT R9, RZ, 0x7610, R9 ;  /* 0x00007610ff097816 */ /* 0x000fe20000000009 */
[----:B------:R-:W-:Y:S01]  /*2fb0*/  IMAD.MOV.U32 R3, RZ, RZ, RZ ;  /* 0x000000ffff037224 */ /* 0x000fe200078e00ff */
[----:B--2---:R-:W-:-:S04]  /*2fc0*/  IADD3 R10, P0, PT, R8, UR6, RZ ;  /* 0x00000006080a7c10 */ /* 0x004fc8000ff1e0ff */
[C---:B------:R-:W-:Y:S01]  /*2fd0*/  LEA.HI.X.SX32 R11, R8.reuse, UR7, 0x1, P0 ;  /* 0x00000007080b7c11 */ /* 0x040fe200080f0eff */
[----:B-1----:R-:W-:-:S08]  /*2fe0*/  IMAD.WIDE R12, R8, 0x8, R12 ;  /* 0x00000008080c7825 */ /* 0x002fd000078e020c */
.L_x_47:
[----:B------:R-:W-:Y:S01]  /*2ff0*/  IMAD.IADD R31, R8, 0x1, R7 ;  /* 0x00000001081f7824 */ /* 0x000fe200078e0207 */
[----:B------:R-:W-:Y:S04]  /*3000*/  BSSY.RECONVERGENT B0, `(.L_x_36) ;  /* 0x0000093000007945 */ /* 0x000fe80003800200 */
[----:B------:R-:W-:-:S13]  /*3010*/  ISETP.GT.AND P0, PT, R31, R6, PT ;  /* 0x000000061f00720c */ /* 0x000fda0003f04270 */
[----:B01----:R-:W-:Y:S05]  /*3020*/  @P0 BRA `(.L_x_37) ;  /* 0x0000000800400947 */ /* 0x003fea0003800000 */
[----:B------:R-:W2:Y:S01]  /*3030*/  LDG.E.64 R14, desc[UR12][R12.64] ;  /* 0x0000000c0c0e7981 */ /* 0x000ea2000c1e1b00 */
[----:B0--3--:R-:W-:-:S05]  /*3040*/  IMAD.IADD R18, R0, 0x1, R3 ;  /* 0x0000000100127824 */ /* 0x009fca00078e0203 */
[----:B------:R-:W-:Y:S01]  /*3050*/  ISETP.GE.U32.AND P0, PT, R18, 0x7, PT ;  /* 0x000000071200780c */ /* 0x000fe20003f06070 */
[----:B--2---:R-:W-:-:S05]  /*3060*/  IMAD.WIDE R16, R31, 0x4, R14 ;  /* 0x000000041f107825 */ /* 0x004fca00078e020e */
[----:B------:R0:W5:Y:S01]  /*3070*/  LDG.E R26, desc[UR12][R16.64] ;  /* 0x0000000c101a7981 */ /* 0x000162000c1e1900 */
[----:B------:R-:W-:Y:S01]  /*3080*/  BSSY.RECONVERGENT B1, `(.L_x_38) ;  /* 0x0000034000017945 */ /* 0x000fe20003800200 */
[----:B------:R-:W-:Y:S01]  /*3090*/  LOP3.LUT P1, RZ, R7, 0x7, RZ, 0xc0, !PT ;  /* 0x0000000707ff7812 */ /* 0x000fe2000782c0ff */
[----:B------:R-:W-:-:S04]  /*30a0*/  IMAD.MOV.U32 R35, RZ, RZ, RZ ;  /* 0x000000ffff237224 */ /* 0x000fc800078e00ff */
[----:B------:R-:W-:Y:S08]  /*30b0*/  @!P0 BRA `(.L_x_39) ;  /* 0x0000000000c08947 */ /* 0x000ff00003800000 */
[----:B------:R-:W-:Y:S01]  /*30c0*/  LOP3.LUT R35, R7, 0xfffffff8, RZ, 0xc0, !PT ;  /* 0xfffffff807237812 */ /* 0x000fe200078ec0ff */
[----:B------:R-:W-:-:S07]  /*30d0*/  IMAD.MOV.U32 R33, RZ, RZ, RZ ;  /* 0x000000ffff217224 */ /* 0x000fce00078e00ff */
.L_x_40:
[----:B------:R-:W-:-:S05]  /*30e0*/  IMAD.WIDE.U32 R36, R33, 0x8, R12 ;  /* 0x0000000821247825 */ /* 0x000fca00078e000c */
[----:B------:R-:W2:Y:S04]  /*30f0*/  LDG.E.64 R24, desc[UR12][R36.64+0x8] ;  /* 0x0000080c24187981 */ /* 0x000ea8000c1e1b00 */
[----:B------:R-:W3:Y:S01]  /*3100*/  LDG.E.64 R22, desc[UR12][R36.64+0x10] ;  /* 0x0000100c24167981 */ /* 0x000ee2000c1e1b00 */
[----:B------:R-:W-:-:S03]  /*3110*/  IMAD.IADD R19, R8, 0x1, R33 ;  /* 0x0000000108137824 */ /* 0x000fc600078e0221 */
[----:B------:R-:W4:Y:S01]  /*3120*/  LDG.E.64 R20, desc[UR12][R36.64+0x18] ;  /* 0x0000180c24147981 */ /* 0x000f22000c1e1b00 */
[----:B------:R-:W-:-:S05]  /*3130*/  IMAD.WIDE R18, R19, 0x4, R14 ;  /* 0x0000000413127825 */ /* 0x000fca00078e020e */
[----:B------:R-:W4:Y:S04]  /*3140*/  LDG.E R27, desc[UR12][R18.64] ;  /* 0x0000000c121b7981 */ /* 0x000f28000c1e1900 */
[----:B------:R-:W4:Y:S04]  /*3150*/  LDG.E R28, desc[UR12][R18.64+0x4] ;  /* 0x0000040c121c7981 */ /* 0x000f28000c1e1900 */
[----:B------:R-:W4:Y:S01]  /*3160*/  LDG.E R32, desc[UR12][R18.64+0x8] ;  /* 0x0000080c12207981 */ /* 0x000f22000c1e1900 */
[----:B--2---:R-:W-:-:S04]  /*3170*/  IMAD.WIDE R24, R31, 0x4, R24 ;  /* 0x000000041f187825 */ /* 0x004fc800078e0218 */
[C---:B---3--:R-:W-:Y:S02]  /*3180*/  IMAD.WIDE R22, R31.reuse, 0x4, R22 ;  /* 0x000000041f167825 */ /* 0x048fe400078e0216 */
[----:B------:R-:W2:Y:S04]  /*3190*/  LDG.E R24, desc[UR12][R24.64] ;  /* 0x0000000c18187981 */ /* 0x000ea8000c1e1900 */
[----:B------:R-:W3:Y:S01]  /*31a0*/  LDG.E R22, desc[UR12][R22.64] ;  /* 0x0000000c16167981 */ /* 0x000ee2000c1e1900 */
[----:B----4-:R-:W-:-:S05]  /*31b0*/  IMAD.WIDE R20, R31, 0x4, R20 ;  /* 0x000000041f147825 */ /* 0x010fca00078e0214 */
[----:B------:R-:W4:Y:S04]  /*31c0*/  LDG.E R30, desc[UR12][R20.64] ;  /* 0x0000000c141e7981 */ /* 0x000f28000c1e1900 */
[----:B------:R-:W4:Y:S01]  /*31d0*/  LDG.E.64 R20, desc[UR12][R36.64+0x30] ;  /* 0x0000300c24147981 */ /* 0x000f22000c1e1b00 */
[----:B--2--5:R-:W-:-:S03]  /*31e0*/  VIADDMNMX R27, R24, R27, R26, !PT ;  /* 0x0000001b181b7246 */ /* 0x024fc6000780011a */
[----:B------:R-:W2:Y:S01]  /*31f0*/  LDG.E.64 R24, desc[UR12][R36.64+0x40] ;  /* 0x0000400c24187981 */ /* 0x000ea2000c1e1b00 */
[----:B---3--:R-:W-:-:S03]  /*3200*/  VIADDMNMX R34, R22, R28, R27, !PT ;  /* 0x0000001c16227246 */ /* 0x008fc6000780011b */
[----:B------:R-:W3:Y:S04]  /*3210*/  LDG.E.64 R26, desc[UR12][R36.64+0x20] ;  /* 0x0000200c241a7981 */ /* 0x000ee8000c1e1b00 */
[----:B------:R-:W2:Y:S04]  /*3220*/  LDG.E.64 R28, desc[UR12][R36.64+0x28] ;  /* 0x0000280c241c7981 */ /* 0x000ea8000c1e1b00 */
[----:B------:R-:W2:Y:S01]  /*3230*/  LDG.E.64 R22, desc[UR12][R36.64+0x38] ;  /* 0x0000380c24167981 */ /* 0x000ea2000c1e1b00 */
[----:B----4-:R-:W-:-:S03]  /*3240*/  VIADDMNMX R30, R30, R32, R34, !PT ;  /* 0x000000201e1e7246 */ /* 0x010fc60007800122 */
[----:B------:R-:W4:Y:S01]  /*3250*/  LDG.E R32, desc[UR12][R18.64+0xc] ;  /* 0x00000c0c12207981 */ /* 0x000f22000c1e1900 */
[----:B------:R-:W-:-:S03]  /*3260*/  IMAD.WIDE R20, R31, 0x4, R20 ;  /* 0x000000041f147825 */ /* 0x000fc600078e0214 */
[----:B------:R-:W4:Y:S04]  /*3270*/  LDG.E R34, desc[UR12][R18.64+0x10] ;  /* 0x0000100c12227981 */ /* 0x000f28000c1e1900 */
[----:B------:R-:W4:Y:S04]  /*3280*/  LDG.E R20, desc[UR12][R20.64] ;  /* 0x0000000c14147981 */ /* 0x000f28000c1e1900 */
[----:B------:R-:W4:Y:S04]  /*3290*/  LDG.E R37, desc[UR12][R18.64+0x14] ;  /* 0x0000140c12257981 */ /* 0x000f28000c1e1900 */
[----:B------:R-:W4:Y:S04]  /*32a0*/  LDG.E R36, desc[UR12][R18.64+0x18] ;  /* 0x0000180c12247981 */ /* 0x000f28000c1e1900 */
[----:B------:R-:W4:Y:S01]  /*32b0*/  LDG.E R21, desc[UR12][R18.64+0x1c] ;  /* 0x00001c0c12157981 */ /* 0x000f22000c1e1900 */
[----:B---3--:R-:W-:-:S04]  /*32c0*/  IMAD.WIDE R26, R31, 0x4, R26 ;  /* 0x000000041f1a7825 */ /* 0x008fc800078e021a */
[C---:B--2---:R-:W-:Y:S02]  /*32d0*/  IMAD.WIDE R28, R31.reuse, 0x4, R28 ;  /* 0x000000041f1c7825 */ /* 0x044fe400078e021c */
[----:B------:R-:W4:Y:S02]  /*32e0*/  LDG.E R27, desc[UR12][R26.64] ;  /* 0x0000000c1a1b7981 */ /* 0x000f24000c1e1900 */
[C---:B------:R-:W-:Y:S02]  /*32f0*/  IMAD.WIDE R22, R31.reuse, 0x4, R22 ;  /* 0x000000041f167825 */ /* 0x040fe400078e0216 */
[----:B------:R-:W2:Y:S02]  /*3300*/  LDG.E R28, desc[UR12][R28.64] ;  /* 0x0000000c1c1c7981 */ /* 0x000ea4000c1e1900 */
[----:B------:R-:W-:Y:S02]  /*3310*/  IMAD.WIDE R24, R31, 0x4, R24 ;  /* 0x000000041f187825 */ /* 0x000fe400078e0218 */
[----:B------:R-:W3:Y:S04]  /*3320*/  LDG.E R22, desc[UR12][R22.64] ;  /* 0x0000000c16167981 */ /* 0x000ee8000c1e1900 */
[----:B------:R-:W3:Y:S01]  /*3330*/  LDG.E R24, desc[UR12][R24.64] ;  /* 0x0000000c18187981 */ /* 0x000ee2000c1e1900 */
[----:B------:R-:W-:-:S05]  /*3340*/  VIADD R33, R33, 0x8 ;  /* 0x0000000821217836 */ /* 0x000fca0000000000 */
[----:B------:R-:W-:Y:S02]  /*3350*/  ISETP.NE.AND P0, PT, R33, R35, PT ;  /* 0x000000232100720c */ /* 0x000fe40003f05270 */
[----:B----4-:R-:W-:-:S04]  /*3360*/  VIADDMNMX R27, R27, R32, R30, !PT ;  /* 0x000000201b1b7246 */ /* 0x010fc8000780011e */
[----:B--2---:R-:W-:-:S04]  /*3370*/  VIADDMNMX R27, R28, R34, R27, !PT ;  /* 0x000000221c1b7246 */ /* 0x004fc8000780011b */
[----:B------:R-:W-:-:S04]  /*3380*/  VIADDMNMX R27, R20, R37, R27, !PT ;  /* 0x00000025141b7246 */ /* 0x000fc8000780011b */
[----:B---3--:R-:W-:-:S04]  /*3390*/  VIADDMNMX R22, R22, R36, R27, !PT ;  /* 0x0000002416167246 */ /* 0x008fc8000780011b */
[----:B------:R-:W-:Y:S01]  /*33a0*/  VIADDMNMX R26, R24, R21, R22, !PT ;  /* 0x00000015181a7246 */ /* 0x000fe20007800116 */
[----:B------:R-:W-:Y:S06]  /*33b0*/  @P0 BRA `(.L_x_40) ;  /* 0xfffffffc00480947 */ /* 0x000fec000383ffff */
.L_x_39:
[----:B------:R-:W-:Y:S05]  /*33c0*/  BSYNC.RECONVERGENT B1 ;  /* 0x0000000000017941 */ /* 0x000fea0003800200 */
.L_x_38:
[----:B------:R-:W-:Y:S04]  /*33d0*/  BSSY.RECONVERGENT B1, `(.L_x_41) ;  /* 0x000003e000017945 */ /* 0x000fe80003800200 */
[----:B------:R-:W-:Y:S05]  /*33e0*/  @!P1 BRA `(.L_x_42) ;  /* 0x0000000000f09947 */ /* 0x000fea0003800000 */
[----:B------:R-:W-:Y:S01]  /*33f0*/  IMAD.IADD R18, R2, 0x1, R9 ;  /* 0x0000000102127824 */ /* 0x000fe200078e0209 */
[----:B------:R-:W-:Y:S04]  /*3400*/  BSSY.RECONVERGENT B2, `(.L_x_43) ;  /* 0x000001e000027945 */ /* 0x000fe80003800200 */
[----:B------:R-:W-:-:S04]  /*3410*/  LOP3.LUT R18, R18, 0x7, RZ, 0xc0, !PT ;  /* 0x0000000712127812 */ /* 0x000fc800078ec0ff */
[C---:B------:R-:W-:Y:S01]  /*3420*/  LOP3.LUT P1, RZ, R18.reuse, 0x3, RZ, 0xc0, !PT ;  /* 0x0000000312ff7812 */ /* 0x040fe2000782c0ff */
[----:B------:R-:W-:-:S05]  /*3430*/  VIADD R19, R18, 0xffffffff ;  /* 0xffffffff12137836 */ /* 0x000fca0000000000 */
[----:B------:R-:W-:-:S13]  /*3440*/  ISETP.GE.U32.AND P0, PT, R19, 0x3, PT ;  /* 0x000000031300780c */ /* 0x000fda0003f06070 */
[----:B------:R-:W-:Y:S05]  /*3450*/  @!P0 BRA `(.L_x_44) ;  /* 0x0000000000608947 */ /* 0x000fea0003800000 */
[----:B------:R-:W-:-:S05]  /*3460*/  IMAD.WIDE R32, R35, 0x8, R12 ;  /* 0x0000000823207825 */ /* 0x000fca00078e020c */
[----:B------:R-:W2:Y:S04]  /*3470*/  LDG.E.64 R24, desc[UR12][R32.64+0x8] ;  /* 0x0000080c20187981 */ /* 0x000ea8000c1e1b00 */
[----:B------:R-:W3:Y:S04]  /*3480*/  LDG.E.64 R22, desc[UR12][R32.64+0x10] ;  /* 0x0000100c20167981 */ /* 0x000ee8000c1e1b00 */
[----:B------:R-:W4:Y:S04]  /*3490*/  LDG.E.64 R18, desc[UR12][R32.64+0x18] ;  /* 0x0000180c20127981 */ /* 0x000f28000c1e1b00 */
[----:B------:R-:W4:Y:S01]  /*34a0*/  LDG.E.64 R20, desc[UR12][R32.64+0x20] ;  /* 0x0000200c20147981 */ /* 0x000f22000c1e1b00 */
[----:B------:R-:W-:-:S04]  /*34b0*/  IMAD.IADD R29, R8, 0x1, R35 ;  /* 0x00000001081d7824 */ /* 0x000fc800078e0223 */
[----:B------:R-:W-:-:S05]  /*34c0*/  IMAD.WIDE R28, R29, 0x4, R14 ;  /* 0x000000041d1c7825 */ /* 0x000fca00078e020e */
[----:B------:R-:W4:Y:S04]  /*34d0*/  LDG.E R27, desc[UR12][R28.64] ;  /* 0x0000000c1c1b7981 */ /* 0x000f28000c1e1900 */
[----:B------:R-:W4:Y:S04]  /*34e0*/  LDG.E R30, desc[UR12][R28.64+0x4] ;  /* 0x0000040c1c1e7981 */ /* 0x000f28000c1e1900 */
[----:B------:R-:W4:Y:S04]  /*34f0*/  LDG.E R32, desc[UR12][R28.64+0x8] ;  /* 0x0000080c1c207981 */ /* 0x000f28000c1e1900 */
[----:B------:R-:W4:Y:S01]  /*3500*/  LDG.E R34, desc[UR12][R28.64+0xc] ;  /* 0x00000c0c1c227981 */ /* 0x000f22000c1e1900 */
[----:B--2---:R-:W-:-:S04]  /*3510*/  IMAD.WIDE R24, R31, 0x4, R24 ;  /* 0x000000041f187825 */ /* 0x004fc800078e0218 */
[C---:B---3--:R-:W-:Y:S02]  /*3520*/  IMAD.WIDE R22, R31.reuse, 0x4, R22 ;  /* 0x000000041f167825 */ /* 0x048fe400078e0216 */
[----:B------:R-:W2:Y:S02]  /*3530*/  LDG.E R24, desc[UR12][R24.64] ;  /* 0x0000000c18187981 */ /* 0x000ea4000c1e1900 */
[C---:B----4-:R-:W-:Y:S02]  /*3540*/  IMAD.WIDE R18, R31.reuse, 0x4, R18 ;  /* 0x000000041f127825 */ /* 0x050fe400078e0212 */
[----:B------:R-:W3:Y:S02]  /*3550*/  LDG.E R22, desc[UR12][R22.64] ;  /* 0x0000000c16167981 */ /* 0x000ee4000c1e1900 */
[----:B------:R-:W-:Y:S02]  /*3560*/  IMAD.WIDE R20, R31, 0x4, R20 ;  /* 0x000000041f147825 */ /* 0x000fe400078e0214 */
[----:B------:R-:W4:Y:S04]  /*3570*/  LDG.E R18, desc[UR12][R18.64] ;  /* 0x0000000c12127981 */ /* 0x000f28000c1e1900 */
[----:B------:R-:W4:Y:S01]  /*3580*/  LDG.E R20, desc[UR12][R20.64] ;  /* 0x0000000c14147981 */ /* 0x000f22000c1e1900 */
[----:B------:R-:W-:Y:S01]  /*3590*/  VIADD R35, R35, 0x4 ;  /* 0x0000000423237836 */ /* 0x000fe20000000000 */
[----:B--2--5:R-:W-:-:S04]  /*35a0*/  VIADDMNMX R27, R24, R27, R26, !PT ;  /* 0x0000001b181b7246 */ /* 0x024fc8000780011a */
[----:B---3--:R-:W-:-:S04]  /*35b0*/  VIADDMNMX R27, R22, R30, R27, !PT ;  /* 0x0000001e161b7246 */ /* 0x008fc8000780011b */
[----:B----4-:R-:W-:-:S04]  /*35c0*/  VIADDMNMX R27, R18, R32, R27, !PT ;  /* 0x00000020121b7246 */ /* 0x010fc8000780011b */
[----:B------:R-:W-:-:S07]  /*35d0*/  VIADDMNMX R26, R20, R34, R27, !PT ;  /* 0x00000022141a7246 */ /* 0x000fce000780011b */
.L_x_44:
[----:B------:R-:W-:Y:S05]  /*35e0*/  BSYNC.RECONVERGENT B2 ;  /* 0x0000000000027941 */ /* 0x000fea0003800200 */
.L_x_43:
[----:B------:R-:W-:Y:S05]  /*35f0*/  @!P1 BRA `(.L_x_42) ;  /* 0x00000000006c9947 */ /* 0x000fea0003800000 */
[----:B------:R-:W-:-:S05]  /*3600*/  IMAD.IADD R18, R2, 0x1, R5 ;  /* 0x0000000102127824 */ /* 0x000fca00078e0205 */
[C---:B------:R-:W-:Y:S02]  /*3610*/  LOP3.LUT R19, R18.reuse, 0x3, RZ, 0xc0, !PT ;  /* 0x0000000312137812 */ /* 0x040fe400078ec0ff */
[----:B------:R-:W-:Y:S02]  /*3620*/  LOP3.LUT R18, R18, 0x1, RZ, 0xc0, !PT ;  /* 0x0000000112127812 */ /* 0x000fe400078ec0ff */
[----:B------:R-:W-:Y:S02]  /*3630*/  ISETP.NE.AND P0, PT, R19, 0x1, PT ;  /* 0x000000011300780c */ /* 0x000fe40003f05270 */
[----:B------:R-:W-:-:S11]  /*3640*/  ISETP.NE.U32.AND P1, PT, R18, 0x1, PT ;  /* 0x000000011200780c */ /* 0x000fd60003f25070 */
[----:B------:R-:W-:-:S04]  /*3650*/  @P0 IMAD.WIDE R28, R35, 0x8, R12 ;  /* 0x00000008231c0825 */ /* 0x000fc800078e020c */
[----:B------:R-:W-:Y:S01]  /*3660*/  @P0 IMAD.IADD R23, R8, 0x1, R35 ;  /* 0x0000000108170824 */ /* 0x000fe200078e0223 */
[----:B------:R-:W2:Y:S01]  /*3670*/  @P0 LDG.E.64 R18, desc[UR12][R28.64+0x8] ;  /* 0x0000080c1c120981 */ /* 0x000ea2000c1e1b00 */
[----:B------:R-:W-:-:S03]  /*3680*/  @P0 VIADD R35, R35, 0x2 ;  /* 0x0000000223230836 */ /* 0x000fc60000000000 */
[----:B------:R-:W3:Y:S01]  /*3690*/  @P0 LDG.E.64 R20, desc[UR12][R28.64+0x10] ;  /* 0x0000100c1c140981 */ /* 0x000ee2000c1e1b00 */
[----:B------:R-:W-:-:S06]  /*36a0*/  @!P1 IMAD.WIDE R24, R35, 0x8, R12 ;  /* 0x0000000823189825 */ /* 0x000fcc00078e020c */
[----:B------:R-:W4:Y:S01]  /*36b0*/  @!P1 LDG.E.64 R24, desc[UR12][R24.64+0x8] ;  /* 0x0000080c18189981 */ /* 0x000f22000c1e1b00 */
[----:B------:R-:W-:-:S04]  /*36c0*/  @P0 IMAD.WIDE R22, R23, 0x4, R14 ;  /* 0x0000000417160825 */ /* 0x000fc800078e020e */
[----:B------:R-:W-:Y:S01]  /*36d0*/  @!P1 IMAD.IADD R35, R8, 0x1, R35 ;  /* 0x0000000108239824 */ /* 0x000fe200078e0223 */
[----:B------:R-:W4:Y:S03]  /*36e0*/  @P0 LDG.E R27, desc[UR12][R22.64] ;  /* 0x0000000c161b0981 */ /* 0x000f26000c1e1900 */
[----:B------:R-:W-:Y:S01]  /*36f0*/  @!P1 IMAD.WIDE R14, R35, 0x4, R14 ;  /* 0x00000004230e9825 */ /* 0x000fe200078e020e */
[----:B------:R-:W4:Y:S05]  /*3700*/  @P0 LDG.E R30, desc[UR12][R22.64+0x4] ;  /* 0x0000040c161e0981 */ /* 0x000f2a000c1e1900 */
[----:B------:R-:W4:Y:S01]  /*3710*/  @!P1 LDG.E R15, desc[UR12][R14.64] ;  /* 0x0000000c0e0f9981 */ /* 0x000f22000c1e1900 */
[----:B--2---:R-:W-:-:S04]  /*3720*/  @P0 IMAD.WIDE R18, R31, 0x4, R18 ;  /* 0x000000041f120825 */ /* 0x004fc800078e0212 */
[C---:B---3--:R-:W-:Y:S02]  /*3730*/  @P0 IMAD.WIDE R20, R31.reuse, 0x4, R20 ;  /* 0x000000041f140825 */ /* 0x048fe400078e0214 */
[----:B------:R-:W2:Y:S04]  /*3740*/  @P0 LDG.E R19, desc[UR12][R18.64] ;  /* 0x0000000c12130981 */ /* 0x000ea8000c1e1900 */
[----:B------:R-:W3:Y:S01]  /*3750*/  @P0 LDG.E R20, desc[UR12][R20.64] ;  /* 0x0000000c14140981 */ /* 0x000ee2000c1e1900 */
[----:B----4-:R-:W-:-:S06]  /*3760*/  @!P1 IMAD.WIDE R32, R31, 0x4, R24 ;  /* 0x000000041f209825 */ /* 0x010fcc00078e0218 */
[----:B------:R-:W4:Y:S01]  /*3770*/  @!P1 LDG.E R32, desc[UR12][R32.64] ;  /* 0x0000000c20209981 */ /* 0x000f22000c1e1900 */
[----:B--2--5:R-:W-:-:S04]  /*3780*/  @P0 VIADDMNMX R27, R19, R27, R26, !PT ;  /* 0x0000001b131b0246 */ /* 0x024fc8000780011a */
[----:B---3--:R-:W-:-:S04]  /*3790*/  @P0 VIADDMNMX R26, R20, R30, R27, !PT ;  /* 0x0000001e141a0246 */ /* 0x008fc8000780011b */
[----:B----4-:R-:W-:-:S07]  /*37a0*/  @!P1 VIADDMNMX R26, R32, R15, R26, !PT ;  /* 0x0000000f201a9246 */ /* 0x010fce000780011a */
.L_x_42:
[----:B------:R-:W-:Y:S05]  /*37b0*/  BSYNC.RECONVERGENT B1 ;  /* 0x0000000000017941 */ /* 0x000fea0003800200 */
.L_x_41:
[----:B------:R-:W2:Y:S01]  /*37c0*/  LDG.E.64 R14, desc[UR12][R12.64+0x8] ;  /* 0x0000080c0c0e7981 */ /* 0x000ea2000c1e1b00 */
[----:B------:R-:W-:-:S03]  /*37d0*/  IADD3 R18, P0, PT, R7, R10, RZ ;  /* 0x0000000a07127210 */ /* 0x000fc60007f1e0ff */
[----:B------:R-:W3:Y:S01]  /*37e0*/  LDG.E.U8 R20, desc[UR12][R10.64] ;  /* 0x0000000c0a147981 */ /* 0x000ee2000c1e1100 */
[----:B------:R-:W-:-:S05]  /*37f0*/  LEA.HI.X.SX32 R19, R7, R11, 0x1, P0 ;  /* 0x0000000b07137211 */ /* 0x000fca00000f0eff */
[----:B------:R-:W4:Y:S01]  /*3800*/  LDG.E.U8 R18, desc[UR12][R18.64] ;  /* 0x0000000c12127981 */ /* 0x000f22000c1e1100 */
[----:B--2---:R-:W-:-:S06]  /*3810*/  IMAD.WIDE R14, R31, 0x4, R14 ;  /* 0x000000041f0e7825 */ /* 0x004fcc00078e020e */
[----:B------:R1:W5:Y:S01]  /*3820*/  LDG.E R14, desc[UR12][R14.64+-0x4] ;  /* 0xfffffc0c0e0e7981 */ /* 0x000362000c1e1900 */
[----:B---3--:R-:W-:Y:S02]  /*3830*/  ISETP.EQ.AND P1, PT, R20, 0x41, PT ;  /* 0x000000411400780c */ /* 0x008fe40003f22270 */
[----:B----4-:R-:W-:Y:S01]  /*3840*/  ISETP.NE.AND P0, PT, R18, 0x55, PT ;  /* 0x000000551200780c */ /* 0x010fe20003f05270 */
[----:B------:R-:W-:Y:S01]  /*3850*/  BSSY.RECONVERGENT B1, `(.L_x_45) ;  /* 0x000000b000017945 */ /* 0x000fe20003800200 */
[----:B------:R-:W-:-:S11]  /*3860*/  IMAD.MOV.U32 R21, RZ, RZ, 0x1 ;  /* 0x00000001ff157424 */ /* 0x000fd600078e00ff */
        /* <DEDUP_REMOVED lines=9> */
.L_x_46:
[----:B------:R-:W-:Y:S05]  /*3900*/  BSYNC.RECONVERGENT B1 ;  /* 0x0000000000017941 */ /* 0x000fea0003800200 */
.L_x_45:
[----:B-----5:R-:W-:-:S05]  /*3910*/  VIADDMNMX R21, R21, R14, R26, !PT ;  /* 0x0000000e15157246 */ /* 0x020fca000780011a */
[----:B------:R1:W-:Y:S02]  /*3920*/  STG.E desc[UR12][R16.64], R21 ;  /* 0x0000001510007986 */ /* 0x0003e4000c10190c */
.L_x_37:
[----:B------:R-:W-:Y:S05]  /*3930*/  BSYNC.RECONVERGENT B0 ;  /* 0x0000000000007941 */ /* 0x000fea0003800200 */
.L_x_36:
[----:B------:R-:W-:Y:S01]  /*3940*/  ISETP.NE.AND P0, PT, R7, R4, PT ;  /* 0x000000040700720c */ /* 0x000fe20003f05270 */
[----:B------:R-:W-:Y:S02]  /*3950*/  VIADD R9, R9, 0x1 ;  /* 0x0000000109097836 */ /* 0x000fe40000000000 */
[----:B------:R-:W-:Y:S02]  /*3960*/  VIADD R5, R5, 0x1 ;  /* 0x0000000105057836 */ /* 0x000fe40000000000 */
[----:B------:R-:W-:Y:S02]  /*3970*/  VIADD R7, R7, 0x1 ;  /* 0x0000000107077836 */ /* 0x000fe40000000000 */
[----:B------:R-:W-:-:S06]  /*3980*/  VIADD R3, R3, 0x1 ;  /* 0x0000000103037836 */ /* 0x000fcc0000000000 */
[----:B------:R-:W-:Y:S05]  /*3990*/  @P0 BRA `(.L_x_47) ;  /* 0xfffffff400940947 */ /* 0x000fea000383ffff */
[----:B------:R-:W-:Y:S05]  /*39a0*/  EXIT ;  /* 0x000000000000794d */ /* 0x000fea0003800000 */
.L_x_48:
[----:B------:R-:W-:-:S00]  /*39b0*/  BRA `(.L_x_48) ;  /* 0xfffffffc00fc7947 */ /* 0x000fc0000383ffff */
[----:B------:R-:W-:-:S00]  /*39c0*/  NOP ;  /* 0x0000000000007918 */ /* 0x000fc00000000000 */
        /* <DEDUP_REMOVED lines=11> */
.L_x_49:


//--------------------- .nv.shared._Z8myKernelPPiiiPc --------------------------
	.section	.nv.shared._Z8myKernelPPiiiPc,"aw",@nobits
	.sectionflags	@""
	.align	8
.nv.shared._Z8myKernelPPiiiPc:
	.zero		1280


//--------------------- .nv.shared.reserved.0     --------------------------
	.section	.nv.shared.reserved.0,"aw",@nobits
	.weak		__nv_reservedSMEM_offset_0_alias
	.size		__nv_reservedSMEM_offset_0_alias, 0, 64
	.other		__nv_reservedSMEM_offset_0_alias,@"STO_CUDA_RESERVED_SHARED STV_DEFAULT"
__nv_reservedSMEM_offset_0_alias:
	.zero		0
	.zero		64


//--------------------- .nv.constant0._Z8myKernelPPiiiPc --------------------------
	.section	.nv.constant0._Z8myKernelPPiiiPc,"a",@progbits
	.sectionflags	@""
	.align	4
.nv.constant0._Z8myKernelPPiiiPc:
	.zero		920


//--------------------- SYMBOLS --------------------------

	.type		.nv.reservedSmem.offset0,@object
	.size		.nv.reservedSmem.offset0,0x4
	.type		.nv.reservedSmem.cap,@object
	.size		.nv.reservedSmem.cap,0x4
